// auto-generated by cutlass_sweep.gemm — config: {"arch": "sm_100", "cluster_m": 1, "cluster_n": 1, "dtype": "int8", "dtype_b": "int8", "layout": "nt", "stages": 0, "tile_k": 128, "tile_m": 64, "tile_n": 256}
#include "cutlass/cutlass.h"
#include "cutlass/gemm/collective/collective_builder.hpp"
#include "cutlass/gemm/device/gemm_universal_adapter.h"
#include "cutlass/gemm/kernel/gemm_universal.hpp"
#include "cutlass/epilogue/collective/collective_builder.hpp"

using ElemA = int8_t;
using ElemB = int8_t;
using ElemCD = int8_t;
using Acc  = int32_t;
using TileShape    = cute::Shape<cute::_64, cute::_256, cute::_128>;
using ClusterShape = cute::Shape<cute::_1, cute::_1, cute::_1>;

using CollectiveEpilogue = typename cutlass::epilogue::collective::CollectiveBuilder<
    cutlass::arch::Sm100, cutlass::arch::OpClassTensorOp,
    TileShape, ClusterShape,
    cutlass::epilogue::collective::EpilogueTileAuto,
    Acc, Acc,
    ElemCD, cutlass::layout::RowMajor, 128 / cutlass::sizeof_bits<ElemCD>::value,
    ElemCD, cutlass::layout::RowMajor, 128 / cutlass::sizeof_bits<ElemCD>::value,
    cutlass::epilogue::collective::EpilogueScheduleAuto
  >::CollectiveOp;

using CollectiveMainloop = typename cutlass::gemm::collective::CollectiveBuilder<
    cutlass::arch::Sm100, cutlass::arch::OpClassTensorOp,
    ElemA, cutlass::layout::RowMajor, 128 / cutlass::sizeof_bits<ElemA>::value,
    ElemB, cutlass::layout::ColumnMajor, 128 / cutlass::sizeof_bits<ElemB>::value,
    Acc,
    TileShape, ClusterShape,
    cutlass::gemm::collective::StageCountAutoCarveout<static_cast<int>(sizeof(typename CollectiveEpilogue::SharedStorage))>,
    cutlass::gemm::collective::KernelScheduleAuto
  >::CollectiveOp;

using GemmKernel = cutlass::gemm::kernel::GemmUniversal<
    cute::Shape<int,int,int,int>,
    CollectiveMainloop,
    CollectiveEpilogue
>;
using Gemm = cutlass::gemm::device::GemmUniversalAdapter<GemmKernel>;

// Force the device kernel symbol into the cubin without needing a host main.
auto* _anchor = &cutlass::device_kernel<GemmKernel>;


// ===== COMPILED SASS (sm_100a) =====

	.target	sm_100a

	.elftype	@"ET_EXEC"


//--------------------- .note.nv.tkinfo           --------------------------
	.section	.note.nv.tkinfo,"",@"SHT_NOTE"
	.sectionflags	@"SHF_NOTE_NV_TKINFO"
	.tkinfo
        /*0018*/ 	.word	0x00000002
        /*0030*/ 	.string	""
        /*0030*/ 	.string	"ptxas"
        /*0030*/ 	.string	"Cuda compilation tools, release 13.0, V13.0.88"
        /*0030*/ 	.string	"Build cuda_13.0.r13.0/compiler.36424714_0"
        /*0030*/ 	.string	"-arch sm_100a -m 64 "



//--------------------- .note.nv.cuinfo           --------------------------
	.section	.note.nv.cuinfo,"",@"SHT_NOTE"
	.sectionflags	@"SHF_NOTE_NV_CUINFO"
        /*0018*/ 	.short	0x0002
        /*001a*/ 	.short	0x0064
        /*001c*/ 	.short	0x0082
	.zero		2


//--------------------- .nv.info                  --------------------------
	.section	.nv.info,"",@"SHT_CUDA_INFO"
	.align	4


	//----- nvinfo : EIATTR_REGCOUNT
	.align		4
        /*0000*/ 	.byte	0x04, 0x2f
        /*0002*/ 	.short	(.L_20 - .L_19)
	.align		4
.L_19:
        /*0004*/ 	.word	index@(_ZN7cutlass13device_kernelINS_4gemm6kernel13GemmUniversalIN4cute5tupleIJiiiiEEENS1_10collective13CollectiveMmaINS1_35MainloopSm100TmaUmmaWarpSpecializedILi5ELi2ELi4ENS5_IJNS4_1CILi1EEESB_SB_EEEEENS5_IJNSA_ILi64EEENSA_ILi256EEENSA_ILi128EEEEEEaNS5_IJlSB_lEEEaSI_NS4_8TiledMMAINS4_8MMA_AtomIJNS4_15SM100_MMA_S8_SSIaaiLi64ELi256ELNS4_4UMMA5MajorE0ELSN_0ELNSM_8SaturateE0EEEEEENS4_6LayoutISC_NS5_IJNSA_ILi0EEESS_SS_EEEEENS5_IJNS4_10UnderscoreESV_SV_EEEEENS4_13SM90_TMA_LOADENS4_14ComposedLayoutINS4_7SwizzleILi3ELi4ELi3EEENS4_18smem_ptr_flag_bitsILi8EEENSR_INS5_IJNSA_ILi8EEESG_EEENS5_IJSG_SB_EEEEEEEvNS4_8identityESY_S18_vS19_EENS_8epilogue10collective18CollectiveEpilogueINS1B_23Sm100TmaWarpSpecializedILi4ELi2ELi32ELb0ELb0EEEJSH_NS5_IJNSR_ISE_SB_EES1G_EEEaSI_aSI_NS1B_6fusion15FusionCallbacksIS1F_NS1I_17LinearCombinationIaiaiLNS_15FloatRoundStyleE2EEESH_S1H_JEEENS4_5SM1004TMEM4LOAD26SM100_TMEM_LOAD_16dp32b32xESY_NSZ_INS10_ILi2ELi4ELi3EEES13_NSR_INS5_IJS14_SE_EEENS5_IJSE_SB_EEEEEEENS4_39AutoVectorizingCopyWithAssumedAlignmentILi128EEENS4_14SM90_TMA_STOREES1W_S1Y_S1Y_EEEvvEEEEvNT_6ParamsE)
        /*0008*/ 	.word	0x0000007a


	//----- nvinfo : EIATTR_FRAME_SIZE
	.align		4
.L_20:
        /*000c*/ 	.byte	0x04, 0x11
        /*000e*/ 	.short	(.L_22 - .L_21)
	.align		4
.L_21:
        /*0010*/ 	.word	index@($__internal_2_$__cuda_sm10x_tcgen05_guardrail_trap_unallocated_columns_being_dealloced)
        /*0014*/ 	.word	0x00000000


	//----- nvinfo : EIATTR_FRAME_SIZE
	.align		4
.L_22:
        /*0018*/ 	.byte	0x04, 0x11
        /*001a*/ 	.short	(.L_24 - .L_23)
	.align		4
.L_23:
        /*001c*/ 	.word	index@($__internal_1_$__cuda_sm10x_tcgen05_guardrail_trap_phase_invalid_during_alloc)
        /*0020*/ 	.word	0x00000000


	//----- nvinfo : EIATTR_FRAME_SIZE
	.align		4
.L_24:
        /*0024*/ 	.byte	0x04, 0x11
        /*0026*/ 	.short	(.L_26 - .L_25)
	.align		4
.L_25:
        /*0028*/ 	.word	index@($__internal_0_$__cuda_sm10x_tcgen05_guardrail_trap_col_being_dealloced_not_returned_by_alloc)
        /*002c*/ 	.word	0x00000000


	//----- nvinfo : EIATTR_FRAME_SIZE
	.align		4
.L_26:
        /*0030*/ 	.byte	0x04, 0x11
        /*0032*/ 	.short	(.L_28 - .L_27)
	.align		4
.L_27:
        /*0034*/ 	.word	index@(_ZN7cutlass13device_kernelINS_4gemm6kernel13GemmUniversalIN4cute5tupleIJiiiiEEENS1_10collective13CollectiveMmaINS1_35MainloopSm100TmaUmmaWarpSpecializedILi5ELi2ELi4ENS5_IJNS4_1CILi1EEESB_SB_EEEEENS5_IJNSA_ILi64EEENSA_ILi256EEENSA_ILi128EEEEEEaNS5_IJlSB_lEEEaSI_NS4_8TiledMMAINS4_8MMA_AtomIJNS4_15SM100_MMA_S8_SSIaaiLi64ELi256ELNS4_4UMMA5MajorE0ELSN_0ELNSM_8SaturateE0EEEEEENS4_6LayoutISC_NS5_IJNSA_ILi0EEESS_SS_EEEEENS5_IJNS4_10UnderscoreESV_SV_EEEEENS4_13SM90_TMA_LOADENS4_14ComposedLayoutINS4_7SwizzleILi3ELi4ELi3EEENS4_18smem_ptr_flag_bitsILi8EEENSR_INS5_IJNSA_ILi8EEESG_EEENS5_IJSG_SB_EEEEEEEvNS4_8identityESY_S18_vS19_EENS_8epilogue10collective18CollectiveEpilogueINS1B_23Sm100TmaWarpSpecializedILi4ELi2ELi32ELb0ELb0EEEJSH_NS5_IJNSR_ISE_SB_EES1G_EEEaSI_aSI_NS1B_6fusion15FusionCallbacksIS1F_NS1I_17LinearCombinationIaiaiLNS_15FloatRoundStyleE2EEESH_S1H_JEEENS4_5SM1004TMEM4LOAD26SM100_TMEM_LOAD_16dp32b32xESY_NSZ_INS10_ILi2ELi4ELi3EEES13_NSR_INS5_IJS14_SE_EEENS5_IJSE_SB_EEEEEEENS4_39AutoVectorizingCopyWithAssumedAlignmentILi128EEENS4_14SM90_TMA_STOREES1W_S1Y_S1Y_EEEvvEEEEvNT_6ParamsE)
        /*0038*/ 	.word	0x00000000


	//----- nvinfo : EIATTR_MIN_STACK_SIZE
	.align		4
.L_28:
        /*003c*/ 	.byte	0x04, 0x12
        /*003e*/ 	.short	(.L_30 - .L_29)
	.align		4
.L_29:
        /*0040*/ 	.word	index@(_ZN7cutlass13device_kernelINS_4gemm6kernel13GemmUniversalIN4cute5tupleIJiiiiEEENS1_10collective13CollectiveMmaINS1_35MainloopSm100TmaUmmaWarpSpecializedILi5ELi2ELi4ENS5_IJNS4_1CILi1EEESB_SB_EEEEENS5_IJNSA_ILi64EEENSA_ILi256EEENSA_ILi128EEEEEEaNS5_IJlSB_lEEEaSI_NS4_8TiledMMAINS4_8MMA_AtomIJNS4_15SM100_MMA_S8_SSIaaiLi64ELi256ELNS4_4UMMA5MajorE0ELSN_0ELNSM_8SaturateE0EEEEEENS4_6LayoutISC_NS5_IJNSA_ILi0EEESS_SS_EEEEENS5_IJNS4_10UnderscoreESV_SV_EEEEENS4_13SM90_TMA_LOADENS4_14ComposedLayoutINS4_7SwizzleILi3ELi4ELi3EEENS4_18smem_ptr_flag_bitsILi8EEENSR_INS5_IJNSA_ILi8EEESG_EEENS5_IJSG_SB_EEEEEEEvNS4_8identityESY_S18_vS19_EENS_8epilogue10collective18CollectiveEpilogueINS1B_23Sm100TmaWarpSpecializedILi4ELi2ELi32ELb0ELb0EEEJSH_NS5_IJNSR_ISE_SB_EES1G_EEEaSI_aSI_NS1B_6fusion15FusionCallbacksIS1F_NS1I_17LinearCombinationIaiaiLNS_15FloatRoundStyleE2EEESH_S1H_JEEENS4_5SM1004TMEM4LOAD26SM100_TMEM_LOAD_16dp32b32xESY_NSZ_INS10_ILi2ELi4ELi3EEES13_NSR_INS5_IJS14_SE_EEENS5_IJSE_SB_EEEEEEENS4_39AutoVectorizingCopyWithAssumedAlignmentILi128EEENS4_14SM90_TMA_STOREES1W_S1Y_S1Y_EEEvvEEEEvNT_6ParamsE)
        /*0044*/ 	.word	0x00000000
.L_30:


//--------------------- .nv.compat                --------------------------
	.section	.nv.compat,"",@"SHT_CUDA_COMPAT_INFO"
	.align	4
        /*0000*/ 	.byte	0x02, 0x09, 0x01, 0x00, 0x02, 0x02, 0x03, 0x00, 0x02, 0x05, 0x06, 0x00, 0x03, 0x07, 0x01, 0x01
        /*0010*/ 	.byte	0x02, 0x03, 0x01, 0x00, 0x02, 0x06, 0x01, 0x00, 0x04, 0x0b, 0x08, 0x00, 0x01, 0x00, 0x00, 0x00
        /*0020*/ 	.byte	0x00, 0x00, 0x00, 0x00


//--------------------- .nv.info._ZN7cutlass13device_kernelINS_4gemm6kernel13GemmUniversalIN4cute5tupleIJiiiiEEENS1_10collective13CollectiveMmaINS1_35MainloopSm100TmaUmmaWarpSpecializedILi5ELi2ELi4ENS5_IJNS4_1CILi1EEESB_SB_EEEEENS5_IJNSA_ILi64EEENSA_ILi256EEENSA_ILi128EEEEEEaNS5_IJlSB_lEEEaSI_NS4_8TiledMMAINS4_8MMA_AtomIJNS4_15SM100_MMA_S8_SSIaaiLi64ELi256ELNS4_4UMMA5MajorE0ELSN_0ELNSM_8SaturateE0EEEEEENS4_6LayoutISC_NS5_IJNSA_ILi0EEESS_SS_EEEEENS5_IJNS4_10UnderscoreESV_SV_EEEEENS4_13SM90_TMA_LOADENS4_14ComposedLayoutINS4_7SwizzleILi3ELi4ELi3EEENS4_18smem_ptr_flag_bitsILi8EEENSR_INS5_IJNSA_ILi8EEESG_EEENS5_IJSG_SB_EEEEEEEvNS4_8identityESY_S18_vS19_EENS_8epilogue10collective18CollectiveEpilogueINS1B_23Sm100TmaWarpSpecializedILi4ELi2ELi32ELb0ELb0EEEJSH_NS5_IJNSR_ISE_SB_EES1G_EEEaSI_aSI_NS1B_6fusion15FusionCallbacksIS1F_NS1I_17LinearCombinationIaiaiLNS_15FloatRoundStyleE2EEESH_S1H_JEEENS4_5SM1004TMEM4LOAD26SM100_TMEM_LOAD_16dp32b32xESY_NSZ_INS10_ILi2ELi4ELi3EEES13_NSR_INS5_IJS14_SE_EEENS5_IJSE_SB_EEEEEEENS4_39AutoVectorizingCopyWithAssumedAlignmentILi128EEENS4_14SM90_TMA_STOREES1W_S1Y_S1Y_EEEvvEEEEvNT_6ParamsE --------------------------
	.section	.nv.info._ZN7cutlass13device_kernelINS_4gemm6kernel13GemmUniversalIN4cute5tupleIJiiiiEEENS1_10collective13CollectiveMmaINS1_35MainloopSm100TmaUmmaWarpSpecializedILi5ELi2ELi4ENS5_IJNS4_1CILi1EEESB_SB_EEEEENS5_IJNSA_ILi64EEENSA_ILi256EEENSA_ILi128EEEEEEaNS5_IJlSB_lEEEaSI_NS4_8TiledMMAINS4_8MMA_AtomIJNS4_15SM100_MMA_S8_SSIaaiLi64ELi256ELNS4_4UMMA5MajorE0ELSN_0ELNSM_8SaturateE0EEEEEENS4_6LayoutISC_NS5_IJNSA_ILi0EEESS_SS_EEEEENS5_IJNS4_10UnderscoreESV_SV_EEEEENS4_13SM90_TMA_LOADENS4_14ComposedLayoutINS4_7SwizzleILi3ELi4ELi3EEENS4_18smem_ptr_flag_bitsILi8EEENSR_INS5_IJNSA_ILi8EEESG_EEENS5_IJSG_SB_EEEEEEEvNS4_8identityESY_S18_vS19_EENS_8epilogue10collective18CollectiveEpilogueINS1B_23Sm100TmaWarpSpecializedILi4ELi2ELi32ELb0ELb0EEEJSH_NS5_IJNSR_ISE_SB_EES1G_EEEaSI_aSI_NS1B_6fusion15FusionCallbacksIS1F_NS1I_17LinearCombinationIaiaiLNS_15FloatRoundStyleE2EEESH_S1H_JEEENS4_5SM1004TMEM4LOAD26SM100_TMEM_LOAD_16dp32b32xESY_NSZ_INS10_ILi2ELi4ELi3EEES13_NSR_INS5_IJS14_SE_EEENS5_IJSE_SB_EEEEEEENS4_39AutoVectorizingCopyWithAssumedAlignmentILi128EEENS4_14SM90_TMA_STOREES1W_S1Y_S1Y_EEEvvEEEEvNT_6ParamsE,"",@"SHT_CUDA_INFO"
	.sectionflags	@""
	.align	4


	//----- nvinfo : EIATTR_CUDA_API_VERSION
	.align		4
        /*0000*/ 	.byte	0x04, 0x37
        /*0002*/ 	.short	(.L_32 - .L_31)
.L_31:
        /*0004*/ 	.word	0x00000082


	//----- nvinfo : EIATTR_KPARAM_INFO
	.align		4
.L_32:
        /*0008*/ 	.byte	0x04, 0x17
        /*000a*/ 	.short	(.L_34 - .L_33)
.L_33:
        /*000c*/ 	.word	0x00000000
        /*0010*/ 	.short	0x0000
        /*0012*/ 	.short	0x0000
        /*0014*/ 	.byte	0x00, 0xf0, 0x01, 0x20


	//----- nvinfo : EIATTR_AT_ENTRY_FRAGMENTS
	.align		4
.L_34:
        /*0018*/ 	.byte	0x04, 0x4f
        /*001a*/ 	.short	(.L_36 - .L_35)


	//   ....[0]....
.L_35:
        /*001c*/ 	.word	0x00000006


	//----- nvinfo : EIATTR_RESERVED_SMEM_USED
	.align		4
.L_36:
        /*0020*/ 	.byte	0x01, 0x41
	.zero		2


	//----- nvinfo : EIATTR_SPARSE_MMA_MASK
	.align		4
        /*0024*/ 	.byte	0x03, 0x50
        /*0026*/ 	.short	0x0000


	//----- nvinfo : EIATTR_TCGEN05_1CTA_USED
	.align		4
        /*0028*/ 	.byte	0x01, 0x51
	.zero		2


	//----- nvinfo : EIATTR_MAXREG_COUNT
	.align		4
        /*002c*/ 	.byte	0x03, 0x1b
        /*002e*/ 	.short	0x00ff


	//----- nvinfo : EIATTR_NUM_BARRIERS
	.align		4
        /*0030*/ 	.byte	0x02, 0x4c
        /*0032*/ 	.byte	0x07
	.zero		1


	//----- nvinfo : EIATTR_EXTERNS
	.align		4
        /*0034*/ 	.byte	0x04, 0x0f
        /*0036*/ 	.short	(.L_38 - .L_37)


	//   ....[0]....
	.align		4
.L_37:
        /*0038*/ 	.word	index@(__assertfail)


	//----- nvinfo : EIATTR_MERCURY_ISA_VERSION
	.align		4
.L_38:
        /*003c*/ 	.byte	0x03, 0x5f
        /*003e*/ 	.short	0x0101


	//----- nvinfo : EIATTR_INT_WARP_WIDE_INSTR_OFFSETS
	.align		4
        /*0040*/ 	.byte	0x04, 0x31
        /*0042*/ 	.short	(.L_40 - .L_39)


	//   ....[0]....
.L_39:
        /*0044*/ 	.word	0x00001e00


	//   ....[1]....
        /*0048*/ 	.word	0x00003940


	//   ....[2]....
        /*004c*/ 	.word	0x00003960


	//   ....[3]....
        /*0050*/ 	.word	0x00003990


	//   ....[4]....
        /*0054*/ 	.word	0x000042d0


	//   ....[5]....
        /*0058*/ 	.word	0x00004340


	//   ....[6]....
        /*005c*/ 	.word	0x00004420


	//   ....[7]....
        /*0060*/ 	.word	0x000044a0


	//   ....[8]....
        /*0064*/ 	.word	0x000045b0


	//   ....[9]....
        /*0068*/ 	.word	0x00004640


	//   ....[10]....
        /*006c*/ 	.word	0x00004820


	//   ....[11]....
        /*0070*/ 	.word	0x00004980


	//----- nvinfo : EIATTR_COOP_GROUP_MASK_REGIDS
	.align		4
.L_40:
        /*0074*/ 	.byte	0x04, 0x29
        /*0076*/ 	.short	(.L_42 - .L_41)


	//   ....[0]....
.L_41:
        /*0078*/ 	.word	0xffffffff


	//   ....[1]....
        /*007c*/ 	.word	0xffffffff


	//   ....[2]....
        /*0080*/ 	.word	0xffffffff


	//   ....[3]....
        /*0084*/ 	.word	0xffffffff


	//   ....[4]....
        /*0088*/ 	.word	0xffffffff


	//   ....[5]....
        /*008c*/ 	.word	0xffffffff


	//   ....[6]....
        /*0090*/ 	.word	0xffffffff


	//   ....[7]....
        /*0094*/ 	.word	0xffffffff


	//   ....[8]....
        /*0098*/ 	.word	0xffffffff


	//   ....[9]....
        /*009c*/ 	.word	0xffffffff


	//   ....[10]....
        /*00a0*/ 	.word	0xffffffff


	//   ....[11]....
        /*00a4*/ 	.word	0xffffffff


	//   ....[12]....
        /*00a8*/ 	.word	0xffffffff


	//----- nvinfo : EIATTR_COOP_GROUP_INSTR_OFFSETS
	.align		4
.L_42:
        /*00ac*/ 	.byte	0x04, 0x28
        /*00ae*/ 	.short	(.L_44 - .L_43)


	//   ....[0]....
.L_43:
        /*00b0*/ 	.word	0x00000090


	//   ....[1]....
        /*00b4*/ 	.word	0x000004d0


	//   ....[2]....
        /*00b8*/ 	.word	0x00000660


	//   ....[3]....
        /*00bc*/ 	.word	0x00000800


	//   ....[4]....
        /*00c0*/ 	.word	0x00000900


	//   ....[5]....
        /*00c4*/ 	.word	0x00000a70


	//   ....[6]....
        /*00c8*/ 	.word	0x00000c10


	//   ....[7]....
        /*00cc*/ 	.word	0x00001ce0


	//   ....[8]....
        /*00d0*/ 	.word	0x00002b50


	//   ....[9]....
        /*00d4*/ 	.word	0x00002d60


	//   ....[10]....
        /*00d8*/ 	.word	0x00002d90


	//   ....[11]....
        /*00dc*/ 	.word	0x00003820


	//   ....[12]....
        /*00e0*/ 	.word	0x00003a50


	//----- nvinfo : EIATTR_VRC_CTA_INIT_COUNT
	.align		4
.L_44:
        /*00e4*/ 	.byte	0x02, 0x4a
        /*00e6*/ 	.byte	0x80
	.zero		1


	//----- nvinfo : EIATTR_SYSCALL_OFFSETS
	.align		4
        /*00e8*/ 	.byte	0x04, 0x46
        /*00ea*/ 	.short	(.L_46 - .L_45)


	//   ....[0]....
.L_45:
        /*00ec*/ 	.word	0x00005410


	//   ....[1]....
        /*00f0*/ 	.word	0x00005550


	//   ....[2]....
        /*00f4*/ 	.word	0x00005d50


	//   ....[3]....
        /*00f8*/ 	.word	0x00006b00


	//   ....[4]....
        /*00fc*/ 	.word	0x00007840


	//   ....[5]....
        /*0100*/ 	.word	0x000085b0


	//----- nvinfo : EIATTR_MBARRIER_INSTR_OFFSETS
	.align		4
.L_46:
        /*0104*/ 	.byte	0x04, 0x39
        /*0106*/ 	.short	(.L_48 - .L_47)


	//   ....[0]....
.L_47:
        /*0108*/ 	.word	0x000005b0
        /*010c*/ 	.word	0x000000ff
        /*0110*/ 	.word	0x00000000
        /*0114*/ 	.short	0x0100
        /*0116*/ 	.byte	0x05
	.zero		1


	//   ....[1]....
        /*0118*/ 	.word	0x000005c0
        /*011c*/ 	.word	0x000000ff
        /*0120*/ 	.word	0x00000028
        /*0124*/ 	.short	0x0100
        /*0126*/ 	.byte	0x05
	.zero		1


	//   ....[2]....
        /*0128*/ 	.word	0x000005d0
        /*012c*/ 	.word	0x000000ff
        /*0130*/ 	.word	0x00000008
        /*0134*/ 	.short	0x0100
        /*0136*/ 	.byte	0x05
	.zero		1


	//   ....[3]....
        /*0138*/ 	.word	0x000005e0
        /*013c*/ 	.word	0x000000ff
        /*0140*/ 	.word	0x00000030
        /*0144*/ 	.short	0x0100
        /*0146*/ 	.byte	0x05
	.zero		1


	//   ....[4]....
        /*0148*/ 	.word	0x000005f0
        /*014c*/ 	.word	0x000000ff
        /*0150*/ 	.word	0x00000010
        /*0154*/ 	.short	0x0100
        /*0156*/ 	.byte	0x05
	.zero		1


	//   ....[5]....
        /*0158*/ 	.word	0x00000600
        /*015c*/ 	.word	0x000000ff
        /*0160*/ 	.word	0x00000038
        /*0164*/ 	.short	0x0100
        /*0166*/ 	.byte	0x05
	.zero		1


	//   ....[6]....
        /*0168*/ 	.word	0x00000610
        /*016c*/ 	.word	0x000000ff
        /*0170*/ 	.word	0x00000018
        /*0174*/ 	.short	0x0100
        /*0176*/ 	.byte	0x05
	.zero		1


	//   ....[7]....
        /*0178*/ 	.word	0x00000620
        /*017c*/ 	.word	0x000000ff
        /*0180*/ 	.word	0x00000040
        /*0184*/ 	.short	0x0100
        /*0186*/ 	.byte	0x05
	.zero		1


	//   ....[8]....
        /*0188*/ 	.word	0x00000630
        /*018c*/ 	.word	0x000000ff
        /*0190*/ 	.word	0x00000020
        /*0194*/ 	.short	0x0100
        /*0196*/ 	.byte	0x05
	.zero		1


	//   ....[9]....
        /*0198*/ 	.word	0x00000640
        /*019c*/ 	.word	0x000000ff
        /*01a0*/ 	.word	0x00000048
        /*01a4*/ 	.short	0x0100
        /*01a6*/ 	.byte	0x05
	.zero		1


	//   ....[10]....
        /*01a8*/ 	.word	0x00000770
        /*01ac*/ 	.word	0x000000ff
        /*01b0*/ 	.word	0x00000050
        /*01b4*/ 	.short	0x0100
        /*01b6*/ 	.byte	0x07
	.zero		1


	//   ....[11]....
        /*01b8*/ 	.word	0x00000780
        /*01bc*/ 	.word	0x000000ff
        /*01c0*/ 	.word	0x00000070
        /*01c4*/ 	.short	0x0100
        /*01c6*/ 	.byte	0x07
	.zero		1


	//   ....[12]....
        /*01c8*/ 	.word	0x00000790
        /*01cc*/ 	.word	0x000000ff
        /*01d0*/ 	.word	0x00000058
        /*01d4*/ 	.short	0x0100
        /*01d6*/ 	.byte	0x07
	.zero		1


	//   ....[13]....
        /*01d8*/ 	.word	0x000007a0
        /*01dc*/ 	.word	0x000000ff
        /*01e0*/ 	.word	0x00000078
        /*01e4*/ 	.short	0x0100
        /*01e6*/ 	.byte	0x07
	.zero		1


	//   ....[14]....
        /*01e8*/ 	.word	0x000007b0
        /*01ec*/ 	.word	0x000000ff
        /*01f0*/ 	.word	0x00000060
        /*01f4*/ 	.short	0x0100
        /*01f6*/ 	.byte	0x07
	.zero		1


	//   ....[15]....
        /*01f8*/ 	.word	0x000007c0
        /*01fc*/ 	.word	0x000000ff
        /*0200*/ 	.word	0x00000080
        /*0204*/ 	.short	0x0100
        /*0206*/ 	.byte	0x07
	.zero		1


	//   ....[16]....
        /*0208*/ 	.word	0x000007d0
        /*020c*/ 	.word	0x000000ff
        /*0210*/ 	.word	0x00000068
        /*0214*/ 	.short	0x0100
        /*0216*/ 	.byte	0x07
	.zero		1


	//   ....[17]....
        /*0218*/ 	.word	0x000007e0
        /*021c*/ 	.word	0x000000ff
        /*0220*/ 	.word	0x00000088
        /*0224*/ 	.short	0x0100
        /*0226*/ 	.byte	0x07
	.zero		1


	//   ....[18]....
        /*0228*/ 	.word	0x000008d0
        /*022c*/ 	.word	0x000000ff
        /*0230*/ 	.word	0x00000090
        /*0234*/ 	.short	0x0100
        /*0236*/ 	.byte	0x05
	.zero		1


	//   ....[19]....
        /*0238*/ 	.word	0x000008e0
        /*023c*/ 	.word	0x000000ff
        /*0240*/ 	.word	0x00000098
        /*0244*/ 	.short	0x0100
        /*0246*/ 	.byte	0x05
	.zero		1


	//   ....[20]....
        /*0248*/ 	.word	0x00000a20
        /*024c*/ 	.word	0x000000ff
        /*0250*/ 	.word	0x000000a0
        /*0254*/ 	.short	0x0100
        /*0256*/ 	.byte	0x05
	.zero		1


	//   ....[21]....
        /*0258*/ 	.word	0x00000a30
        /*025c*/ 	.word	0x000000ff
        /*0260*/ 	.word	0x000000b0
        /*0264*/ 	.short	0x0100
        /*0266*/ 	.byte	0x05
	.zero		1


	//   ....[22]....
        /*0268*/ 	.word	0x00000a40
        /*026c*/ 	.word	0x000000ff
        /*0270*/ 	.word	0x000000a8
        /*0274*/ 	.short	0x0100
        /*0276*/ 	.byte	0x05
	.zero		1


	//   ....[23]....
        /*0278*/ 	.word	0x00000a50
        /*027c*/ 	.word	0x000000ff
        /*0280*/ 	.word	0x000000b8
        /*0284*/ 	.short	0x0100
        /*0286*/ 	.byte	0x05
	.zero		1


	//   ....[24]....
        /*0288*/ 	.word	0x00000b80
        /*028c*/ 	.word	0x000000ff
        /*0290*/ 	.word	0x000000c0
        /*0294*/ 	.short	0x0100
        /*0296*/ 	.byte	0x07
	.zero		1


	//   ....[25]....
        /*0298*/ 	.word	0x00000b90
        /*029c*/ 	.word	0x000000ff
        /*02a0*/ 	.word	0x000000e0
        /*02a4*/ 	.short	0x0100
        /*02a6*/ 	.byte	0x07
	.zero		1


	//   ....[26]....
        /*02a8*/ 	.word	0x00000ba0
        /*02ac*/ 	.word	0x000000ff
        /*02b0*/ 	.word	0x000000c8
        /*02b4*/ 	.short	0x0100
        /*02b6*/ 	.byte	0x07
	.zero		1


	//   ....[27]....
        /*02b8*/ 	.word	0x00000bb0
        /*02bc*/ 	.word	0x000000ff
        /*02c0*/ 	.word	0x000000e8
        /*02c4*/ 	.short	0x0100
        /*02c6*/ 	.byte	0x07
	.zero		1


	//   ....[28]....
        /*02c8*/ 	.word	0x00000bc0
        /*02cc*/ 	.word	0x000000ff
        /*02d0*/ 	.word	0x000000d0
        /*02d4*/ 	.short	0x0100
        /*02d6*/ 	.byte	0x07
	.zero		1


	//   ....[29]....
        /*02d8*/ 	.word	0x00000bd0
        /*02dc*/ 	.word	0x000000ff
        /*02e0*/ 	.word	0x000000f0
        /*02e4*/ 	.short	0x0100
        /*02e6*/ 	.byte	0x07
	.zero		1


	//   ....[30]....
        /*02e8*/ 	.word	0x00000be0
        /*02ec*/ 	.word	0x000000ff
        /*02f0*/ 	.word	0x000000d8
        /*02f4*/ 	.short	0x0100
        /*02f6*/ 	.byte	0x07
	.zero		1


	//   ....[31]....
        /*02f8*/ 	.word	0x00000bf0
        /*02fc*/ 	.word	0x000000ff
        /*0300*/ 	.word	0x000000f8
        /*0304*/ 	.short	0x0100
        /*0306*/ 	.byte	0x07
	.zero		1


	//   ....[32]....
        /*0308*/ 	.word	0x00000ce0
        /*030c*/ 	.word	0x000000ff
        /*0310*/ 	.word	0x00000100
        /*0314*/ 	.short	0x0100
        /*0316*/ 	.byte	0x05
	.zero		1


	//   ....[33]....
        /*0318*/ 	.word	0x00000cf0
        /*031c*/ 	.word	0x000000ff
        /*0320*/ 	.word	0x00000110
        /*0324*/ 	.short	0x0100
        /*0326*/ 	.byte	0x05
	.zero		1


	//   ....[34]....
        /*0328*/ 	.word	0x00000d00
        /*032c*/ 	.word	0x000000ff
        /*0330*/ 	.word	0x00000108
        /*0334*/ 	.short	0x0100
        /*0336*/ 	.byte	0x05
	.zero		1


	//   ....[35]....
        /*0338*/ 	.word	0x00000d10
        /*033c*/ 	.word	0x000000ff
        /*0340*/ 	.word	0x00000118
        /*0344*/ 	.short	0x0100
        /*0346*/ 	.byte	0x05
	.zero		1


	//   ....[36]....
        /*0348*/ 	.word	0x000015e0
        /*034c*/ 	.word	0x00000003
        /*0350*/ 	.word	0x00000110
        /*0354*/ 	.short	0x010a
        /*0356*/ 	.byte	0xff
	.zero		1


	//   ....[37]....
        /*0358*/ 	.word	0x00001610
        /*035c*/ 	.word	0x00000003
        /*0360*/ 	.word	0x00000100
        /*0364*/ 	.short	0x0101
        /*0366*/ 	.byte	0xff
	.zero		1


	//   ....[38]....
        /*0368*/ 	.word	0x000016e0
        /*036c*/ 	.word	0x000000ff
        /*0370*/ 	.word	0x00000028
        /*0374*/ 	.short	0x010a
        /*0376*/ 	.byte	0x08
	.zero		1


	//   ....[39]....
        /*0378*/ 	.word	0x00001780
        /*037c*/ 	.word	0x000000ff
        /*0380*/ 	.word	0x00000028
        /*0384*/ 	.short	0x010a
        /*0386*/ 	.byte	0x21
	.zero		1


	//   ....[40]....
        /*0388*/ 	.word	0x000018d0
        /*038c*/ 	.word	0x000000ff
        /*0390*/ 	.word	0x00000028
        /*0394*/ 	.short	0x010a
        /*0396*/ 	.byte	0x08
	.zero		1


	//   ....[41]....
        /*0398*/ 	.word	0x000019e0
        /*039c*/ 	.word	0x000000ff
        /*03a0*/ 	.word	0x00000098
        /*03a4*/ 	.short	0x0101
        /*03a6*/ 	.byte	0x04
	.zero		1


	//   ....[42]....
        /*03a8*/ 	.word	0x00001a00
        /*03ac*/ 	.word	0x000000ff
        /*03b0*/ 	.word	0x00000028
        /*03b4*/ 	.short	0x010a
        /*03b6*/ 	.byte	0x08
	.zero		1


	//   ....[43]....
        /*03b8*/ 	.word	0x00001a80
        /*03bc*/ 	.word	0x000000ff
        /*03c0*/ 	.word	0x00000028
        /*03c4*/ 	.short	0x010a
        /*03c6*/ 	.byte	0x11
	.zero		1


	//   ....[44]....
        /*03c8*/ 	.word	0x00001bd0
        /*03cc*/ 	.word	0x000000ff
        /*03d0*/ 	.word	0x00000028
        /*03d4*/ 	.short	0x010a
        /*03d6*/ 	.byte	0x08
	.zero		1


	//   ....[45]....
        /*03d8*/ 	.word	0x00001d10
        /*03dc*/ 	.word	0x00000002
        /*03e0*/ 	.word	0x000000a0
        /*03e4*/ 	.short	0x010a
        /*03e6*/ 	.byte	0xff
	.zero		1


	//   ....[46]....
        /*03e8*/ 	.word	0x00001dd0
        /*03ec*/ 	.word	0x00000002
        /*03f0*/ 	.word	0x00000000
        /*03f4*/ 	.short	0x0101
        /*03f6*/ 	.byte	0xff
	.zero		1


	//   ....[47]....
        /*03f8*/ 	.word	0x00002330
        /*03fc*/ 	.word	0x000000ff
        /*0400*/ 	.word	0x00000000
        /*0404*/ 	.short	0x010a
        /*0406*/ 	.byte	0x05
	.zero		1


	//   ....[48]....
        /*0408*/ 	.word	0x000023c0
        /*040c*/ 	.word	0x000000ff
        /*0410*/ 	.word	0x00000000
        /*0414*/ 	.short	0x010a
        /*0416*/ 	.byte	0x05
	.zero		1


	//   ....[49]....
        /*0418*/ 	.word	0x00002450
        /*041c*/ 	.word	0x000000ff
        /*0420*/ 	.word	0x00000000
        /*0424*/ 	.short	0x010a
        /*0426*/ 	.byte	0x05
	.zero		1


	//   ....[50]....
        /*0428*/ 	.word	0x000024e0
        /*042c*/ 	.word	0x000000ff
        /*0430*/ 	.word	0x00000000
        /*0434*/ 	.short	0x010a
        /*0436*/ 	.byte	0x05
	.zero		1


	//   ....[51]....
        /*0438*/ 	.word	0x00002580
        /*043c*/ 	.word	0x00000000
        /*0440*/ 	.word	0x00000000
        /*0444*/ 	.short	0x010a
        /*0446*/ 	.byte	0xff
	.zero		1


	//   ....[52]....
        /*0448*/ 	.word	0x000026a0
        /*044c*/ 	.word	0x00000000
        /*0450*/ 	.word	0x00000100
        /*0454*/ 	.short	0x010a
        /*0456*/ 	.byte	0xff
	.zero		1


	//   ....[53]....
        /*0458*/ 	.word	0x00002700
        /*045c*/ 	.word	0x00000004
        /*0460*/ 	.word	0x00000000
        /*0464*/ 	.short	0x0101
        /*0466*/ 	.byte	0xff
	.zero		1


	//   ....[54]....
        /*0468*/ 	.word	0x00002720
        /*046c*/ 	.word	0x000000ff
        /*0470*/ 	.word	0x000000b0
        /*0474*/ 	.short	0x010a
        /*0476*/ 	.byte	0x05
	.zero		1


	//   ....[55]....
        /*0478*/ 	.word	0x00002840
        /*047c*/ 	.word	0x00000000
        /*0480*/ 	.word	0x000000a0
        /*0484*/ 	.short	0x010a
        /*0486*/ 	.byte	0xff
	.zero		1


	//   ....[56]....
        /*0488*/ 	.word	0x00002950
        /*048c*/ 	.word	0x00000000
        /*0490*/ 	.word	0x00000000
        /*0494*/ 	.short	0x0101
        /*0496*/ 	.byte	0xff
	.zero		1


	//   ....[57]....
        /*0498*/ 	.word	0x000029e0
        /*049c*/ 	.word	0x000000ff
        /*04a0*/ 	.word	0x000000b0
        /*04a4*/ 	.short	0x0106
        /*04a6*/ 	.byte	0x05
	.zero		1


	//   ....[58]....
        /*04a8*/ 	.word	0x00002a00
        /*04ac*/ 	.word	0x000000ff
        /*04b0*/ 	.word	0x000000b0
        /*04b4*/ 	.short	0x010a
        /*04b6*/ 	.byte	0x05
	.zero		1


	//   ....[59]....
        /*04b8*/ 	.word	0x00002a90
        /*04bc*/ 	.word	0x000000ff
        /*04c0*/ 	.word	0x000000b0
        /*04c4*/ 	.short	0x0106
        /*04c6*/ 	.byte	0x04
	.zero		1


	//   ....[60]....
        /*04c8*/ 	.word	0x00002ad0
        /*04cc*/ 	.word	0x00000000
        /*04d0*/ 	.word	0x000000b0
        /*04d4*/ 	.short	0x010a
        /*04d6*/ 	.byte	0xff
	.zero		1


	//   ....[61]....
        /*04d8*/ 	.word	0x00003010
        /*04dc*/ 	.word	0x00000000
        /*04e0*/ 	.word	0x000000a0
        /*04e4*/ 	.short	0x010a
        /*04e6*/ 	.byte	0xff
	.zero		1


	//   ....[62]....
        /*04e8*/ 	.word	0x00003110
        /*04ec*/ 	.word	0x00000003
        /*04f0*/ 	.word	0x00000000
        /*04f4*/ 	.short	0x0101
        /*04f6*/ 	.byte	0xff
	.zero		1


	//   ....[63]....
        /*04f8*/ 	.word	0x00003120
        /*04fc*/ 	.word	0x000000ff
        /*0500*/ 	.word	0x00000000
        /*0504*/ 	.short	0x010a
        /*0506*/ 	.byte	0x06
	.zero		1


	//   ....[64]....
        /*0508*/ 	.word	0x000031a0
        /*050c*/ 	.word	0x000000ff
        /*0510*/ 	.word	0x000000e0
        /*0514*/ 	.short	0x010a
        /*0516*/ 	.byte	0x07
	.zero		1


	//   ....[65]....
        /*0518*/ 	.word	0x00003280
        /*051c*/ 	.word	0x000000ff
        /*0520*/ 	.word	0x00000000
        /*0524*/ 	.short	0x010a
        /*0526*/ 	.byte	0x06
	.zero		1


	//   ....[66]....
        /*0528*/ 	.word	0x000033b0
        /*052c*/ 	.word	0x000000ff
        /*0530*/ 	.word	0x00000000
        /*0534*/ 	.short	0x010a
        /*0536*/ 	.byte	0x1a
	.zero		1


	//   ....[67]....
        /*0538*/ 	.word	0x00003650
        /*053c*/ 	.word	0x000000ff
        /*0540*/ 	.word	0x00000000
        /*0544*/ 	.short	0x010a
        /*0546*/ 	.byte	0x06
	.zero		1


	//   ....[68]....
        /*0548*/ 	.word	0x000036e0
        /*054c*/ 	.word	0x000000ff
        /*0550*/ 	.word	0x00000000
        /*0554*/ 	.short	0x010a
        /*0556*/ 	.byte	0x06
	.zero		1


	//   ....[69]....
        /*0558*/ 	.word	0x00003770
        /*055c*/ 	.word	0x000000ff
        /*0560*/ 	.word	0x00000000
        /*0564*/ 	.short	0x010a
        /*0566*/ 	.byte	0x06
	.zero		1


	//   ....[70]....
        /*0568*/ 	.word	0x00003800
        /*056c*/ 	.word	0x000000ff
        /*0570*/ 	.word	0x00000000
        /*0574*/ 	.short	0x010a
        /*0576*/ 	.byte	0x07
	.zero		1


	//   ....[71]....
        /*0578*/ 	.word	0x00003c80
        /*057c*/ 	.word	0x00000000
        /*0580*/ 	.word	0x000000a0
        /*0584*/ 	.short	0x010a
        /*0586*/ 	.byte	0xff
	.zero		1


	//   ....[72]....
        /*0588*/ 	.word	0x00003d40
        /*058c*/ 	.word	0x00000000
        /*0590*/ 	.word	0x00000000
        /*0594*/ 	.short	0x0101
        /*0596*/ 	.byte	0xff
	.zero		1


	//   ....[73]....
        /*0598*/ 	.word	0x00004060
        /*059c*/ 	.word	0x000000ff
        /*05a0*/ 	.word	0x00000098
        /*05a4*/ 	.short	0x010a
        /*05a6*/ 	.byte	0x07
	.zero		1


	//   ....[74]....
        /*05a8*/ 	.word	0x00004250
        /*05ac*/ 	.word	0x000000ff
        /*05b0*/ 	.word	0x00000070
        /*05b4*/ 	.short	0x010a
        /*05b6*/ 	.byte	0x07
	.zero		1


	//   ....[75]....
        /*05b8*/ 	.word	0x000043c0
        /*05bc*/ 	.word	0x000000ff
        /*05c0*/ 	.word	0x00000050
        /*05c4*/ 	.short	0x010b
        /*05c6*/ 	.byte	0x07
	.zero		1


	//   ....[76]....
        /*05c8*/ 	.word	0x000043d0
        /*05cc*/ 	.word	0x000000ff
        /*05d0*/ 	.word	0x00000000
        /*05d4*/ 	.short	0x0101
        /*05d6*/ 	.byte	0x08
	.zero		1


	//   ....[77]....
        /*05d8*/ 	.word	0x000043f0
        /*05dc*/ 	.word	0x000000ff
        /*05e0*/ 	.word	0x00000078
        /*05e4*/ 	.short	0x010a
        /*05e6*/ 	.byte	0x07
	.zero		1


	//   ....[78]....
        /*05e8*/ 	.word	0x00004550
        /*05ec*/ 	.word	0x000000ff
        /*05f0*/ 	.word	0x00000058
        /*05f4*/ 	.short	0x010b
        /*05f6*/ 	.byte	0x07
	.zero		1


	//   ....[79]....
        /*05f8*/ 	.word	0x00004560
        /*05fc*/ 	.word	0x000000ff
        /*0600*/ 	.word	0x00000000
        /*0604*/ 	.short	0x0101
        /*0606*/ 	.byte	0x08
	.zero		1


	//   ....[80]....
        /*0608*/ 	.word	0x00004570
        /*060c*/ 	.word	0x000000ff
        /*0610*/ 	.word	0x00000080
        /*0614*/ 	.short	0x010a
        /*0616*/ 	.byte	0x07
	.zero		1


	//   ....[81]....
        /*0618*/ 	.word	0x00004710
        /*061c*/ 	.word	0x000000ff
        /*0620*/ 	.word	0x00000060
        /*0624*/ 	.short	0x010b
        /*0626*/ 	.byte	0x07
	.zero		1


	//   ....[82]....
        /*0628*/ 	.word	0x00004780
        /*062c*/ 	.word	0x000000ff
        /*0630*/ 	.word	0x00000000
        /*0634*/ 	.short	0x0101
        /*0636*/ 	.byte	0x08
	.zero		1


	//   ....[83]....
        /*0638*/ 	.word	0x000047b0
        /*063c*/ 	.word	0x000000ff
        /*0640*/ 	.word	0x00000088
        /*0644*/ 	.short	0x010a
        /*0646*/ 	.byte	0x07
	.zero		1


	//   ....[84]....
        /*0648*/ 	.word	0x000049c0
        /*064c*/ 	.word	0x000000ff
        /*0650*/ 	.word	0x00000068
        /*0654*/ 	.short	0x010b
        /*0656*/ 	.byte	0x07
	.zero		1


	//   ....[85]....
        /*0658*/ 	.word	0x000049e0
        /*065c*/ 	.word	0x000000ff
        /*0660*/ 	.word	0x00000000
        /*0664*/ 	.short	0x0101
        /*0666*/ 	.byte	0x0d
	.zero		1


	//   ....[86]....
        /*0668*/ 	.word	0x00004a10
        /*066c*/ 	.word	0x000000ff
        /*0670*/ 	.word	0x00000070
        /*0674*/ 	.short	0x010a
        /*0676*/ 	.byte	0x07
	.zero		1


	//   ....[87]....
        /*0678*/ 	.word	0x00004a30
        /*067c*/ 	.word	0x000000ff
        /*0680*/ 	.word	0x00000078
        /*0684*/ 	.short	0x010a
        /*0686*/ 	.byte	0x07
	.zero		1


	//   ....[88]....
        /*0688*/ 	.word	0x00004a50
        /*068c*/ 	.word	0x000000ff
        /*0690*/ 	.word	0x00000080
        /*0694*/ 	.short	0x010a
        /*0696*/ 	.byte	0x07
	.zero		1


	//   ....[89]....
        /*0698*/ 	.word	0x00004a90
        /*069c*/ 	.word	0x00000000
        /*06a0*/ 	.word	0x00000088
        /*06a4*/ 	.short	0x010a
        /*06a6*/ 	.byte	0xff
	.zero		1


	//   ....[90]....
        /*06a8*/ 	.word	0x00004de0
        /*06ac*/ 	.word	0x00000000
        /*06b0*/ 	.word	0x000000a0
        /*06b4*/ 	.short	0x010a
        /*06b6*/ 	.byte	0xff
	.zero		1


	//   ....[91]....
        /*06b8*/ 	.word	0x00004ef0
        /*06bc*/ 	.word	0x00000000
        /*06c0*/ 	.word	0x00000000
        /*06c4*/ 	.short	0x0101
        /*06c6*/ 	.byte	0xff
	.zero		1


	//   ....[92]....
        /*06c8*/ 	.word	0x00005940
        /*06cc*/ 	.word	0x00000000
        /*06d0*/ 	.word	0x00000050
        /*06d4*/ 	.short	0x010a
        /*06d6*/ 	.byte	0xff
	.zero		1


	//   ....[93]....
        /*06d8*/ 	.word	0x000059b0
        /*06dc*/ 	.word	0x0000006c
        /*06e0*/ 	.word	0x000000c0
        /*06e4*/ 	.short	0x010a
        /*06e6*/ 	.byte	0xff
	.zero		1


	//   ....[94]....
        /*06e8*/ 	.word	0x00005a90
        /*06ec*/ 	.word	0x00000000
        /*06f0*/ 	.word	0x00000050
        /*06f4*/ 	.short	0x010a
        /*06f6*/ 	.byte	0xff
	.zero		1


	//   ....[95]....
        /*06f8*/ 	.word	0x00005bb0
        /*06fc*/ 	.word	0x00000000
        /*0700*/ 	.word	0x00000000
        /*0704*/ 	.short	0x0101
        /*0706*/ 	.byte	0xff
	.zero		1


	//   ....[96]....
        /*0708*/ 	.word	0x00005c30
        /*070c*/ 	.word	0x0000006c
        /*0710*/ 	.word	0x000000c0
        /*0714*/ 	.short	0x010a
        /*0716*/ 	.byte	0xff
	.zero		1


	//   ....[97]....
        /*0718*/ 	.word	0x000067b0
        /*071c*/ 	.word	0x00000037
        /*0720*/ 	.word	0x00000050
        /*0724*/ 	.short	0x010a
        /*0726*/ 	.byte	0xff
	.zero		1


	//   ....[98]....
        /*0728*/ 	.word	0x00006860
        /*072c*/ 	.word	0x00000037
        /*0730*/ 	.word	0x00000050
        /*0734*/ 	.short	0x010a
        /*0736*/ 	.byte	0xff
	.zero		1


	//   ....[99]....
        /*0738*/ 	.word	0x00006980
        /*073c*/ 	.word	0x00000000
        /*0740*/ 	.word	0x00000000
        /*0744*/ 	.short	0x0101
        /*0746*/ 	.byte	0xff
	.zero		1


	//   ....[100]....
        /*0748*/ 	.word	0x000074f0
        /*074c*/ 	.word	0x00000049
        /*0750*/ 	.word	0x00000050
        /*0754*/ 	.short	0x010a
        /*0756*/ 	.byte	0xff
	.zero		1


	//   ....[101]....
        /*0758*/ 	.word	0x000075a0
        /*075c*/ 	.word	0x00000049
        /*0760*/ 	.word	0x00000050
        /*0764*/ 	.short	0x010a
        /*0766*/ 	.byte	0xff
	.zero		1


	//   ....[102]....
        /*0768*/ 	.word	0x000076c0
        /*076c*/ 	.word	0x00000002
        /*0770*/ 	.word	0x00000000
        /*0774*/ 	.short	0x0101
        /*0776*/ 	.byte	0xff
	.zero		1


	//   ....[103]....
        /*0778*/ 	.word	0x00008260
        /*077c*/ 	.word	0x0000004c
        /*0780*/ 	.word	0x00000050
        /*0784*/ 	.short	0x010a
        /*0786*/ 	.byte	0xff
	.zero		1


	//   ....[104]....
        /*0788*/ 	.word	0x00008310
        /*078c*/ 	.word	0x0000004c
        /*0790*/ 	.word	0x00000050
        /*0794*/ 	.short	0x010a
        /*0796*/ 	.byte	0xff
	.zero		1


	//   ....[105]....
        /*0798*/ 	.word	0x00008430
        /*079c*/ 	.word	0x00000000
        /*07a0*/ 	.word	0x00000000
        /*07a4*/ 	.short	0x0101
        /*07a6*/ 	.byte	0xff
	.zero		1


	//   ....[106]....
        /*07a8*/ 	.word	0x000087e0
        /*07ac*/ 	.word	0x000000ff
        /*07b0*/ 	.word	0x00000000
        /*07b4*/ 	.short	0x0101
        /*07b6*/ 	.byte	0x05
	.zero		1


	//   ....[107]....
        /*07b8*/ 	.word	0x00009120
        /*07bc*/ 	.word	0x00000003
        /*07c0*/ 	.word	0x00000110
        /*07c4*/ 	.short	0x010a
        /*07c6*/ 	.byte	0xff
	.zero		1


	//   ....[108]....
        /*07c8*/ 	.word	0x00009180
        /*07cc*/ 	.word	0x00000002
        /*07d0*/ 	.word	0x00000028
        /*07d4*/ 	.short	0x010a
        /*07d6*/ 	.byte	0xff
	.zero		1


	//   ....[109]....
        /*07d8*/ 	.word	0x000091e0
        /*07dc*/ 	.word	0x00000002
        /*07e0*/ 	.word	0x00000028
        /*07e4*/ 	.short	0x010a
        /*07e6*/ 	.byte	0xff
	.zero		1


	//   ....[110]....
        /*07e8*/ 	.word	0x00009230
        /*07ec*/ 	.word	0x00000002
        /*07f0*/ 	.word	0x000000a0
        /*07f4*/ 	.short	0x010a
        /*07f6*/ 	.byte	0xff
	.zero		1


	//   ....[111]....
        /*07f8*/ 	.word	0x00009290
        /*07fc*/ 	.word	0x00000000
        /*0800*/ 	.word	0x00000000
        /*0804*/ 	.short	0x010a
        /*0806*/ 	.byte	0xff
	.zero		1


	//   ....[112]....
        /*0808*/ 	.word	0x000092f0
        /*080c*/ 	.word	0x00000000
        /*0810*/ 	.word	0x00000000
        /*0814*/ 	.short	0x010a
        /*0816*/ 	.byte	0xff
	.zero		1


	//   ....[113]....
        /*0818*/ 	.word	0x00009350
        /*081c*/ 	.word	0x00000000
        /*0820*/ 	.word	0x00000000
        /*0824*/ 	.short	0x010a
        /*0826*/ 	.byte	0xff
	.zero		1


	//   ....[114]....
        /*0828*/ 	.word	0x000093b0
        /*082c*/ 	.word	0x00000000
        /*0830*/ 	.word	0x00000000
        /*0834*/ 	.short	0x010a
        /*0836*/ 	.byte	0xff
	.zero		1


	//   ....[115]....
        /*0838*/ 	.word	0x00009400
        /*083c*/ 	.word	0x00000000
        /*0840*/ 	.word	0x00000100
        /*0844*/ 	.short	0x010a
        /*0846*/ 	.byte	0xff
	.zero		1


	//   ....[116]....
        /*0848*/ 	.word	0x00009460
        /*084c*/ 	.word	0x00000000
        /*0850*/ 	.word	0x000000b0
        /*0854*/ 	.short	0x010a
        /*0856*/ 	.byte	0xff
	.zero		1


	//   ....[117]....
        /*0858*/ 	.word	0x000094b0
        /*085c*/ 	.word	0x00000000
        /*0860*/ 	.word	0x000000a0
        /*0864*/ 	.short	0x010a
        /*0866*/ 	.byte	0xff
	.zero		1


	//   ....[118]....
        /*0868*/ 	.word	0x00009510
        /*086c*/ 	.word	0x00000000
        /*0870*/ 	.word	0x000000b0
        /*0874*/ 	.short	0x010a
        /*0876*/ 	.byte	0xff
	.zero		1


	//   ....[119]....
        /*0878*/ 	.word	0x00009560
        /*087c*/ 	.word	0x00000000
        /*0880*/ 	.word	0x000000a0
        /*0884*/ 	.short	0x010a
        /*0886*/ 	.byte	0xff
	.zero		1


	//   ....[120]....
        /*0888*/ 	.word	0x000095c0
        /*088c*/ 	.word	0x00000003
        /*0890*/ 	.word	0x000000e0
        /*0894*/ 	.short	0x010a
        /*0896*/ 	.byte	0xff
	.zero		1


	//   ....[121]....
        /*0898*/ 	.word	0x00009620
        /*089c*/ 	.word	0x00000000
        /*08a0*/ 	.word	0x00000000
        /*08a4*/ 	.short	0x010a
        /*08a6*/ 	.byte	0xff
	.zero		1


	//   ....[122]....
        /*08a8*/ 	.word	0x00009680
        /*08ac*/ 	.word	0x00000000
        /*08b0*/ 	.word	0x00000000
        /*08b4*/ 	.short	0x010a
        /*08b6*/ 	.byte	0xff
	.zero		1


	//   ....[123]....
        /*08b8*/ 	.word	0x000096e0
        /*08bc*/ 	.word	0x00000000
        /*08c0*/ 	.word	0x00000000
        /*08c4*/ 	.short	0x010a
        /*08c6*/ 	.byte	0xff
	.zero		1


	//   ....[124]....
        /*08c8*/ 	.word	0x00009740
        /*08cc*/ 	.word	0x00000000
        /*08d0*/ 	.word	0x00000000
        /*08d4*/ 	.short	0x010a
        /*08d6*/ 	.byte	0xff
	.zero		1


	//   ....[125]....
        /*08d8*/ 	.word	0x000097a0
        /*08dc*/ 	.word	0x00000000
        /*08e0*/ 	.word	0x00000000
        /*08e4*/ 	.short	0x010a
        /*08e6*/ 	.byte	0xff
	.zero		1


	//   ....[126]....
        /*08e8*/ 	.word	0x000097f0
        /*08ec*/ 	.word	0x00000000
        /*08f0*/ 	.word	0x000000a0
        /*08f4*/ 	.short	0x010a
        /*08f6*/ 	.byte	0xff
	.zero		1


	//   ....[127]....
        /*08f8*/ 	.word	0x00009850
        /*08fc*/ 	.word	0x00000000
        /*0900*/ 	.word	0x00000098
        /*0904*/ 	.short	0x010a
        /*0906*/ 	.byte	0xff
	.zero		1


	//   ....[128]....
        /*0908*/ 	.word	0x000098b0
        /*090c*/ 	.word	0x00000003
        /*0910*/ 	.word	0x00000070
        /*0914*/ 	.short	0x010a
        /*0916*/ 	.byte	0xff
	.zero		1


	//   ....[129]....
        /*0918*/ 	.word	0x00009910
        /*091c*/ 	.word	0x00000003
        /*0920*/ 	.word	0x00000078
        /*0924*/ 	.short	0x010a
        /*0926*/ 	.byte	0xff
	.zero		1


	//   ....[130]....
        /*0928*/ 	.word	0x00009970
        /*092c*/ 	.word	0x00000003
        /*0930*/ 	.word	0x00000080
        /*0934*/ 	.short	0x010a
        /*0936*/ 	.byte	0xff
	.zero		1


	//   ....[131]....
        /*0938*/ 	.word	0x000099d0
        /*093c*/ 	.word	0x00000003
        /*0940*/ 	.word	0x00000088
        /*0944*/ 	.short	0x010a
        /*0946*/ 	.byte	0xff
	.zero		1


	//   ....[132]....
        /*0948*/ 	.word	0x00009a30
        /*094c*/ 	.word	0x00000000
        /*0950*/ 	.word	0x00000070
        /*0954*/ 	.short	0x010a
        /*0956*/ 	.byte	0xff
	.zero		1


	//   ....[133]....
        /*0958*/ 	.word	0x00009a90
        /*095c*/ 	.word	0x00000000
        /*0960*/ 	.word	0x00000078
        /*0964*/ 	.short	0x010a
        /*0966*/ 	.byte	0xff
	.zero		1


	//   ....[134]....
        /*0968*/ 	.word	0x00009af0
        /*096c*/ 	.word	0x00000000
        /*0970*/ 	.word	0x00000080
        /*0974*/ 	.short	0x010a
        /*0976*/ 	.byte	0xff
	.zero		1


	//   ....[135]....
        /*0978*/ 	.word	0x00009b40
        /*097c*/ 	.word	0x00000000
        /*0980*/ 	.word	0x000000a0
        /*0984*/ 	.short	0x010a
        /*0986*/ 	.byte	0xff
	.zero		1


	//   ....[136]....
        /*0988*/ 	.word	0x00009b90
        /*098c*/ 	.word	0x00000000
        /*0990*/ 	.word	0x00000050
        /*0994*/ 	.short	0x010a
        /*0996*/ 	.byte	0xff
	.zero		1


	//   ....[137]....
        /*0998*/ 	.word	0x00009be0
        /*099c*/ 	.word	0x0000006c
        /*09a0*/ 	.word	0x000000c0
        /*09a4*/ 	.short	0x010a
        /*09a6*/ 	.byte	0xff
	.zero		1


	//   ....[138]....
        /*09a8*/ 	.word	0x00009c30
        /*09ac*/ 	.word	0x00000037
        /*09b0*/ 	.word	0x00000050
        /*09b4*/ 	.short	0x010a
        /*09b6*/ 	.byte	0xff
	.zero		1


	//   ....[139]....
        /*09b8*/ 	.word	0x00009c80
        /*09bc*/ 	.word	0x00000049
        /*09c0*/ 	.word	0x00000050
        /*09c4*/ 	.short	0x010a
        /*09c6*/ 	.byte	0xff
	.zero		1


	//   ....[140]....
        /*09c8*/ 	.word	0x00009cd0
        /*09cc*/ 	.word	0x0000004c
        /*09d0*/ 	.word	0x00000050
        /*09d4*/ 	.short	0x010a
        /*09d6*/ 	.byte	0xff
	.zero		1


	//----- nvinfo : EIATTR_NUM_MBARRIERS
	.align		4
.L_48:
        /*09d8*/ 	.byte	0x03, 0x38
        /*09da*/ 	.short	0x0024


	//----- nvinfo : EIATTR_EXIT_INSTR_OFFSETS
	.align		4
        /*09dc*/ 	.byte	0x04, 0x1c
        /*09de*/ 	.short	(.L_50 - .L_49)


	//   ....[0]....
.L_49:
        /*09e0*/ 	.word	0x000025b0


	//   ....[1]....
        /*09e4*/ 	.word	0x00002aa0


	//   ....[2]....
        /*09e8*/ 	.word	0x00002b00


	//   ....[3]....
        /*09ec*/ 	.word	0x00003a60


	//   ....[4]....
        /*09f0*/ 	.word	0x00004ac0


	//   ....[5]....
        /*09f4*/ 	.word	0x00004b00


	//   ....[6]....
        /*09f8*/ 	.word	0x00009110


	//----- nvinfo : EIATTR_MAX_THREADS
	.align		4
.L_50:
        /*09fc*/ 	.byte	0x04, 0x05
        /*09fe*/ 	.short	(.L_52 - .L_51)
.L_51:
        /*0a00*/ 	.word	0x00000100
        /*0a04*/ 	.word	0x00000001
        /*0a08*/ 	.word	0x00000001


	//----- nvinfo : EIATTR_CRS_STACK_SIZE
	.align		4
.L_52:
        /*0a0c*/ 	.byte	0x04, 0x1e
        /*0a0e*/ 	.short	(.L_54 - .L_53)
.L_53:
        /*0a10*/ 	.word	0x00000000


	//----- nvinfo : EIATTR_CBANK_PARAM_SIZE
	.align		4
.L_54:
        /*0a14*/ 	.byte	0x03, 0x19
        /*0a16*/ 	.short	0x0800


	//----- nvinfo : EIATTR_PARAM_CBANK
	.align		4
        /*0a18*/ 	.byte	0x04, 0x0a
        /*0a1a*/ 	.short	(.L_56 - .L_55)
	.align		4
.L_55:
        /*0a1c*/ 	.word	index@(.nv.constant0._ZN7cutlass13device_kernelINS_4gemm6kernel13GemmUniversalIN4cute5tupleIJiiiiEEENS1_10collective13CollectiveMmaINS1_35MainloopSm100TmaUmmaWarpSpecializedILi5ELi2ELi4ENS5_IJNS4_1CILi1EEESB_SB_EEEEENS5_IJNSA_ILi64EEENSA_ILi256EEENSA_ILi128EEEEEEaNS5_IJlSB_lEEEaSI_NS4_8TiledMMAINS4_8MMA_AtomIJNS4_15SM100_MMA_S8_SSIaaiLi64ELi256ELNS4_4UMMA5MajorE0ELSN_0ELNSM_8SaturateE0EEEEEENS4_6LayoutISC_NS5_IJNSA_ILi0EEESS_SS_EEEEENS5_IJNS4_10UnderscoreESV_SV_EEEEENS4_13SM90_TMA_LOADENS4_14ComposedLayoutINS4_7SwizzleILi3ELi4ELi3EEENS4_18smem_ptr_flag_bitsILi8EEENSR_INS5_IJNSA_ILi8EEESG_EEENS5_IJSG_SB_EEEEEEEvNS4_8identityESY_S18_vS19_EENS_8epilogue10collective18CollectiveEpilogueINS1B_23Sm100TmaWarpSpecializedILi4ELi2ELi32ELb0ELb0EEEJSH_NS5_IJNSR_ISE_SB_EES1G_EEEaSI_aSI_NS1B_6fusion15FusionCallbacksIS1F_NS1I_17LinearCombinationIaiaiLNS_15FloatRoundStyleE2EEESH_S1H_JEEENS4_5SM1004TMEM4LOAD26SM100_TMEM_LOAD_16dp32b32xESY_NSZ_INS10_ILi2ELi4ELi3EEES13_NSR_INS5_IJS14_SE_EEENS5_IJSE_SB_EEEEEEENS4_39AutoVectorizingCopyWithAssumedAlignmentILi128EEENS4_14SM90_TMA_STOREES1W_S1Y_S1Y_EEEvvEEEEvNT_6ParamsE)
        /*0a20*/ 	.short	0x0380
        /*0a22*/ 	.short	0x0800


	//----- nvinfo : EIATTR_SW_WAR
	.align		4
.L_56:
        /*0a24*/ 	.byte	0x04, 0x36
        /*0a26*/ 	.short	(.L_58 - .L_57)
.L_57:
        /*0a28*/ 	.word	0x00000008
.L_58:


//--------------------- .nv.callgraph             --------------------------
	.section	.nv.callgraph,"",@"SHT_CUDA_CALLGRAPH"
	.align	4
	.sectionentsize	8
	.align		4
        /*0000*/ 	.word	0x00000000
	.align		4
        /*0004*/ 	.word	0xffffffff
	.align		4
        /*0008*/ 	.word	index@(_ZN7cutlass13device_kernelINS_4gemm6kernel13GemmUniversalIN4cute5tupleIJiiiiEEENS1_10collective13CollectiveMmaINS1_35MainloopSm100TmaUmmaWarpSpecializedILi5ELi2ELi4ENS5_IJNS4_1CILi1EEESB_SB_EEEEENS5_IJNSA_ILi64EEENSA_ILi256EEENSA_ILi128EEEEEEaNS5_IJlSB_lEEEaSI_NS4_8TiledMMAINS4_8MMA_AtomIJNS4_15SM100_MMA_S8_SSIaaiLi64ELi256ELNS4_4UMMA5MajorE0ELSN_0ELNSM_8SaturateE0EEEEEENS4_6LayoutISC_NS5_IJNSA_ILi0EEESS_SS_EEEEENS5_IJNS4_10UnderscoreESV_SV_EEEEENS4_13SM90_TMA_LOADENS4_14ComposedLayoutINS4_7SwizzleILi3ELi4ELi3EEENS4_18smem_ptr_flag_bitsILi8EEENSR_INS5_IJNSA_ILi8EEESG_EEENS5_IJSG_SB_EEEEEEEvNS4_8identityESY_S18_vS19_EENS_8epilogue10collective18CollectiveEpilogueINS1B_23Sm100TmaWarpSpecializedILi4ELi2ELi32ELb0ELb0EEEJSH_NS5_IJNSR_ISE_SB_EES1G_EEEaSI_aSI_NS1B_6fusion15FusionCallbacksIS1F_NS1I_17LinearCombinationIaiaiLNS_15FloatRoundStyleE2EEESH_S1H_JEEENS4_5SM1004TMEM4LOAD26SM100_TMEM_LOAD_16dp32b32xESY_NSZ_INS10_ILi2ELi4ELi3EEES13_NSR_INS5_IJS14_SE_EEENS5_IJSE_SB_EEEEEEENS4_39AutoVectorizingCopyWithAssumedAlignmentILi128EEENS4_14SM90_TMA_STOREES1W_S1Y_S1Y_EEEvvEEEEvNT_6ParamsE)
	.align		4
        /*000c*/ 	.word	index@(__assertfail)
	.align		4
        /*0010*/ 	.word	0x00000000
	.align		4
        /*0014*/ 	.word	0xfffffffe
	.align		4
        /*0018*/ 	.word	0x00000000
	.align		4
        /*001c*/ 	.word	0xfffffffd
	.align		4
        /*0020*/ 	.word	0x00000000
	.align		4
        /*0024*/ 	.word	0xfffffffc


//--------------------- .nv.constant4             --------------------------
	.section	.nv.constant4,"a",@progbits
	.align	8
	.align		8
.nv.constant4:
        /*0000*/ 	.dword	__assertfail
	.align		8
        /*0008*/ 	.dword	__unnamed_1
	.align		8
        /*0010*/ 	.dword	__unnamed_2
	.align		8
        /*0018*/ 	.dword	__unnamed_3
	.align		8
        /*0020*/ 	.dword	_ZN40_INTERNAL_daf394d8_4_k_cu_5c427e49_312274cuda3std3__45__cpo5beginE
	.align		8
        /*0028*/ 	.dword	_ZN40_INTERNAL_daf394d8_4_k_cu_5c427e49_312274cuda3std3__45__cpo3endE
	.align		8
        /*0030*/ 	.dword	_ZN40_INTERNAL_daf394d8_4_k_cu_5c427e49_312274cuda3std3__45__cpo6cbeginE
	.align		8
        /*0038*/ 	.dword	_ZN40_INTERNAL_daf394d8_4_k_cu_5c427e49_312274cuda3std3__45__cpo4cendE
	.align		8
        /*0040*/ 	.dword	_ZN40_INTERNAL_daf394d8_4_k_cu_5c427e49_312274cuda3std3__442_GLOBAL__N__daf394d8_4_k_cu_5c427e49_312276ignoreE
	.align		8
        /*0048*/ 	.dword	_ZN40_INTERNAL_daf394d8_4_k_cu_5c427e49_312274cuda3std3__419piecewise_constructE
	.align		8
        /*0050*/ 	.dword	_ZN40_INTERNAL_daf394d8_4_k_cu_5c427e49_312274cuda3std3__48in_placeE
	.align		8
        /*0058*/ 	.dword	_ZN40_INTERNAL_daf394d8_4_k_cu_5c427e49_312274cuda3std6ranges3__45__cpo4swapE
	.align		8
        /*0060*/ 	.dword	_ZN40_INTERNAL_daf394d8_4_k_cu_5c427e49_312274cuda3std6ranges3__45__cpo9iter_moveE
	.align		8
        /*0068*/ 	.dword	_ZN40_INTERNAL_daf394d8_4_k_cu_5c427e49_312274cute7productE
	.align		8
        /*0070*/ 	.dword	_ZN40_INTERNAL_daf394d8_4_k_cu_5c427e49_312274cute1_E
	.align		8
        /*0078*/ 	.dword	$str$25
	.align		8
        /*0080*/ 	.dword	$str$26
	.align		8
        /*0088*/ 	.dword	$str$27
	.align		8
        /*0090*/ 	.dword	$str$28


//--------------------- .text._ZN7cutlass13device_kernelINS_4gemm6kernel13GemmUniversalIN4cute5tupleIJiiiiEEENS1_10collective13CollectiveMmaINS1_35MainloopSm100TmaUmmaWarpSpecializedILi5ELi2ELi4ENS5_IJNS4_1CILi1EEESB_SB_EEEEENS5_IJNSA_ILi64EEENSA_ILi256EEENSA_ILi128EEEEEEaNS5_IJlSB_lEEEaSI_NS4_8TiledMMAINS4_8MMA_AtomIJNS4_15SM100_MMA_S8_SSIaaiLi64ELi256ELNS4_4UMMA5MajorE0ELSN_0ELNSM_8SaturateE0EEEEEENS4_6LayoutISC_NS5_IJNSA_ILi0EEESS_SS_EEEEENS5_IJNS4_10UnderscoreESV_SV_EEEEENS4_13SM90_TMA_LOADENS4_14ComposedLayoutINS4_7SwizzleILi3ELi4ELi3EEENS4_18smem_ptr_flag_bitsILi8EEENSR_INS5_IJNSA_ILi8EEESG_EEENS5_IJSG_SB_EEEEEEEvNS4_8identityESY_S18_vS19_EENS_8epilogue10collective18CollectiveEpilogueINS1B_23Sm100TmaWarpSpecializedILi4ELi2ELi32ELb0ELb0EEEJSH_NS5_IJNSR_ISE_SB_EES1G_EEEaSI_aSI_NS1B_6fusion15FusionCallbacksIS1F_NS1I_17LinearCombinationIaiaiLNS_15FloatRoundStyleE2EEESH_S1H_JEEENS4_5SM1004TMEM4LOAD26SM100_TMEM_LOAD_16dp32b32xESY_NSZ_INS10_ILi2ELi4ELi3EEES13_NSR_INS5_IJS14_SE_EEENS5_IJSE_SB_EEEEEEENS4_39AutoVectorizingCopyWithAssumedAlignmentILi128EEENS4_14SM90_TMA_STOREES1W_S1Y_S1Y_EEEvvEEEEvNT_6ParamsE --------------------------
	.section	.text._ZN7cutlass13device_kernelINS_4gemm6kernel13GemmUniversalIN4cute5tupleIJiiiiEEENS1_10collective13CollectiveMmaINS1_35MainloopSm100TmaUmmaWarpSpecializedILi5ELi2ELi4ENS5_IJNS4_1CILi1EEESB_SB_EEEEENS5_IJNSA_ILi64EEENSA_ILi256EEENSA_ILi128EEEEEEaNS5_IJlSB_lEEEaSI_NS4_8TiledMMAINS4_8MMA_AtomIJNS4_15SM100_MMA_S8_SSIaaiLi64ELi256ELNS4_4UMMA5MajorE0ELSN_0ELNSM_8SaturateE0EEEEEENS4_6LayoutISC_NS5_IJNSA_ILi0EEESS_SS_EEEEENS5_IJNS4_10UnderscoreESV_SV_EEEEENS4_13SM90_TMA_LOADENS4_14ComposedLayoutINS4_7SwizzleILi3ELi4ELi3EEENS4_18smem_ptr_flag_bitsILi8EEENSR_INS5_IJNSA_ILi8EEESG_EEENS5_IJSG_SB_EEEEEEEvNS4_8identityESY_S18_vS19_EENS_8epilogue10collective18CollectiveEpilogueINS1B_23Sm100TmaWarpSpecializedILi4ELi2ELi32ELb0ELb0EEEJSH_NS5_IJNSR_ISE_SB_EES1G_EEEaSI_aSI_NS1B_6fusion15FusionCallbacksIS1F_NS1I_17LinearCombinationIaiaiLNS_15FloatRoundStyleE2EEESH_S1H_JEEENS4_5SM1004TMEM4LOAD26SM100_TMEM_LOAD_16dp32b32xESY_NSZ_INS10_ILi2ELi4ELi3EEES13_NSR_INS5_IJS14_SE_EEENS5_IJSE_SB_EEEEEEENS4_39AutoVectorizingCopyWithAssumedAlignmentILi128EEENS4_14SM90_TMA_STOREES1W_S1Y_S1Y_EEEvvEEEEvNT_6ParamsE,"ax",@progbits
	.align	128
.text._ZN7cutlass13device_kernelINS_4gemm6kernel13GemmUniversalIN4cute5tupleIJiiiiEEENS1_10collective13CollectiveMmaINS1_35MainloopSm100TmaUmmaWarpSpecializedILi5ELi2ELi4ENS5_IJNS4_1CILi1EEESB_SB_EEEEENS5_IJNSA_ILi64EEENSA_ILi256EEENSA_ILi128EEEEEEaNS5_IJlSB_lEEEaSI_NS4_8TiledMMAINS4_8MMA_AtomIJNS4_15SM100_MMA_S8_SSIaaiLi64ELi256ELNS4_4UMMA5MajorE0ELSN_0ELNSM_8SaturateE0EEEEEENS4_6LayoutISC_NS5_IJNSA_ILi0EEESS_SS_EEEEENS5_IJNS4_10UnderscoreESV_SV_EEEEENS4_13SM90_TMA_LOADENS4_14ComposedLayoutINS4_7SwizzleILi3ELi4ELi3EEENS4_18smem_ptr_flag_bitsILi8EEENSR_INS5_IJNSA_ILi8EEESG_EEENS5_IJSG_SB_EEEEEEEvNS4_8identityESY_S18_vS19_EENS_8epilogue10collective18CollectiveEpilogueINS1B_23Sm100TmaWarpSpecializedILi4ELi2ELi32ELb0ELb0EEEJSH_NS5_IJNSR_ISE_SB_EES1G_EEEaSI_aSI_NS1B_6fusion15FusionCallbacksIS1F_NS1I_17LinearCombinationIaiaiLNS_15FloatRoundStyleE2EEESH_S1H_JEEENS4_5SM1004TMEM4LOAD26SM100_TMEM_LOAD_16dp32b32xESY_NSZ_INS10_ILi2ELi4ELi3EEES13_NSR_INS5_IJS14_SE_EEENS5_IJSE_SB_EEEEEEENS4_39AutoVectorizingCopyWithAssumedAlignmentILi128EEENS4_14SM90_TMA_STOREES1W_S1Y_S1Y_EEEvvEEEEvNT_6ParamsE:
        .type           _ZN7cutlass13device_kernelINS_4gemm6kernel13GemmUniversalIN4cute5tupleIJiiiiEEENS1_10collective13CollectiveMmaINS1_35MainloopSm100TmaUmmaWarpSpecializedILi5ELi2ELi4ENS5_IJNS4_1CILi1EEESB_SB_EEEEENS5_IJNSA_ILi64EEENSA_ILi256EEENSA_ILi128EEEEEEaNS5_IJlSB_lEEEaSI_NS4_8TiledMMAINS4_8MMA_AtomIJNS4_15SM100_MMA_S8_SSIaaiLi64ELi256ELNS4_4UMMA5MajorE0ELSN_0ELNSM_8SaturateE0EEEEEENS4_6LayoutISC_NS5_IJNSA_ILi0EEESS_SS_EEEEENS5_IJNS4_10UnderscoreESV_SV_EEEEENS4_13SM90_TMA_LOADENS4_14ComposedLayoutINS4_7SwizzleILi3ELi4ELi3EEENS4_18smem_ptr_flag_bitsILi8EEENSR_INS5_IJNSA_ILi8EEESG_EEENS5_IJSG_SB_EEEEEEEvNS4_8identityESY_S18_vS19_EENS_8epilogue10collective18CollectiveEpilogueINS1B_23Sm100TmaWarpSpecializedILi4ELi2ELi32ELb0ELb0EEEJSH_NS5_IJNSR_ISE_SB_EES1G_EEEaSI_aSI_NS1B_6fusion15FusionCallbacksIS1F_NS1I_17LinearCombinationIaiaiLNS_15FloatRoundStyleE2EEESH_S1H_JEEENS4_5SM1004TMEM4LOAD26SM100_TMEM_LOAD_16dp32b32xESY_NSZ_INS10_ILi2ELi4ELi3EEES13_NSR_INS5_IJS14_SE_EEENS5_IJSE_SB_EEEEEEENS4_39AutoVectorizingCopyWithAssumedAlignmentILi128EEENS4_14SM90_TMA_STOREES1W_S1Y_S1Y_EEEvvEEEEvNT_6ParamsE,@function
        .size           _ZN7cutlass13device_kernelINS_4gemm6kernel13GemmUniversalIN4cute5tupleIJiiiiEEENS1_10collective13CollectiveMmaINS1_35MainloopSm100TmaUmmaWarpSpecializedILi5ELi2ELi4ENS5_IJNS4_1CILi1EEESB_SB_EEEEENS5_IJNSA_ILi64EEENSA_ILi256EEENSA_ILi128EEEEEEaNS5_IJlSB_lEEEaSI_NS4_8TiledMMAINS4_8MMA_AtomIJNS4_15SM100_MMA_S8_SSIaaiLi64ELi256ELNS4_4UMMA5MajorE0ELSN_0ELNSM_8SaturateE0EEEEEENS4_6LayoutISC_NS5_IJNSA_ILi0EEESS_SS_EEEEENS5_IJNS4_10UnderscoreESV_SV_EEEEENS4_13SM90_TMA_LOADENS4_14ComposedLayoutINS4_7SwizzleILi3ELi4ELi3EEENS4_18smem_ptr_flag_bitsILi8EEENSR_INS5_IJNSA_ILi8EEESG_EEENS5_IJSG_SB_EEEEEEEvNS4_8identityESY_S18_vS19_EENS_8epilogue10collective18CollectiveEpilogueINS1B_23Sm100TmaWarpSpecializedILi4ELi2ELi32ELb0ELb0EEEJSH_NS5_IJNSR_ISE_SB_EES1G_EEEaSI_aSI_NS1B_6fusion15FusionCallbacksIS1F_NS1I_17LinearCombinationIaiaiLNS_15FloatRoundStyleE2EEESH_S1H_JEEENS4_5SM1004TMEM4LOAD26SM100_TMEM_LOAD_16dp32b32xESY_NSZ_INS10_ILi2ELi4ELi3EEES13_NSR_INS5_IJS14_SE_EEENS5_IJSE_SB_EEEEEEENS4_39AutoVectorizingCopyWithAssumedAlignmentILi128EEENS4_14SM90_TMA_STOREES1W_S1Y_S1Y_EEEvvEEEEvNT_6ParamsE,(.L_x_173 - _ZN7cutlass13device_kernelINS_4gemm6kernel13GemmUniversalIN4cute5tupleIJiiiiEEENS1_10collective13CollectiveMmaINS1_35MainloopSm100TmaUmmaWarpSpecializedILi5ELi2ELi4ENS5_IJNS4_1CILi1EEESB_SB_EEEEENS5_IJNSA_ILi64EEENSA_ILi256EEENSA_ILi128EEEEEEaNS5_IJlSB_lEEEaSI_NS4_8TiledMMAINS4_8MMA_AtomIJNS4_15SM100_MMA_S8_SSIaaiLi64ELi256ELNS4_4UMMA5MajorE0ELSN_0ELNSM_8SaturateE0EEEEEENS4_6LayoutISC_NS5_IJNSA_ILi0EEESS_SS_EEEEENS5_IJNS4_10UnderscoreESV_SV_EEEEENS4_13SM90_TMA_LOADENS4_14ComposedLayoutINS4_7SwizzleILi3ELi4ELi3EEENS4_18smem_ptr_flag_bitsILi8EEENSR_INS5_IJNSA_ILi8EEESG_EEENS5_IJSG_SB_EEEEEEEvNS4_8identityESY_S18_vS19_EENS_8epilogue10collective18CollectiveEpilogueINS1B_23Sm100TmaWarpSpecializedILi4ELi2ELi32ELb0ELb0EEEJSH_NS5_IJNSR_ISE_SB_EES1G_EEEaSI_aSI_NS1B_6fusion15FusionCallbacksIS1F_NS1I_17LinearCombinationIaiaiLNS_15FloatRoundStyleE2EEESH_S1H_JEEENS4_5SM1004TMEM4LOAD26SM100_TMEM_LOAD_16dp32b32xESY_NSZ_INS10_ILi2ELi4ELi3EEES13_NSR_INS5_IJS14_SE_EEENS5_IJSE_SB_EEEEEEENS4_39AutoVectorizingCopyWithAssumedAlignmentILi128EEENS4_14SM90_TMA_STOREES1W_S1Y_S1Y_EEEvvEEEEvNT_6ParamsE)
        .other          _ZN7cutlass13device_kernelINS_4gemm6kernel13GemmUniversalIN4cute5tupleIJiiiiEEENS1_10collective13CollectiveMmaINS1_35MainloopSm100TmaUmmaWarpSpecializedILi5ELi2ELi4ENS5_IJNS4_1CILi1EEESB_SB_EEEEENS5_IJNSA_ILi64EEENSA_ILi256EEENSA_ILi128EEEEEEaNS5_IJlSB_lEEEaSI_NS4_8TiledMMAINS4_8MMA_AtomIJNS4_15SM100_MMA_S8_SSIaaiLi64ELi256ELNS4_4UMMA5MajorE0ELSN_0ELNSM_8SaturateE0EEEEEENS4_6LayoutISC_NS5_IJNSA_ILi0EEESS_SS_EEEEENS5_IJNS4_10UnderscoreESV_SV_EEEEENS4_13SM90_TMA_LOADENS4_14ComposedLayoutINS4_7SwizzleILi3ELi4ELi3EEENS4_18smem_ptr_flag_bitsILi8EEENSR_INS5_IJNSA_ILi8EEESG_EEENS5_IJSG_SB_EEEEEEEvNS4_8identityESY_S18_vS19_EENS_8epilogue10collective18CollectiveEpilogueINS1B_23Sm100TmaWarpSpecializedILi4ELi2ELi32ELb0ELb0EEEJSH_NS5_IJNSR_ISE_SB_EES1G_EEEaSI_aSI_NS1B_6fusion15FusionCallbacksIS1F_NS1I_17LinearCombinationIaiaiLNS_15FloatRoundStyleE2EEESH_S1H_JEEENS4_5SM1004TMEM4LOAD26SM100_TMEM_LOAD_16dp32b32xESY_NSZ_INS10_ILi2ELi4ELi3EEES13_NSR_INS5_IJS14_SE_EEENS5_IJSE_SB_EEEEEEENS4_39AutoVectorizingCopyWithAssumedAlignmentILi128EEENS4_14SM90_TMA_STOREES1W_S1Y_S1Y_EEEvvEEEEvNT_6ParamsE,@"STO_CUDA_ENTRY STV_DEFAULT"
_ZN7cutlass13device_kernelINS_4gemm6kernel13GemmUniversalIN4cute5tupleIJiiiiEEENS1_10collective13CollectiveMmaINS1_35MainloopSm100TmaUmmaWarpSpecializedILi5ELi2ELi4ENS5_IJNS4_1CILi1EEESB_SB_EEEEENS5_IJNSA_ILi64EEENSA_ILi256EEENSA_ILi128EEEEEEaNS5_IJlSB_lEEEaSI_NS4_8TiledMMAINS4_8MMA_AtomIJNS4_15SM100_MMA_S8_SSIaaiLi64ELi256ELNS4_4UMMA5MajorE0ELSN_0ELNSM_8SaturateE0EEEEEENS4_6LayoutISC_NS5_IJNSA_ILi0EEESS_SS_EEEEENS5_IJNS4_10UnderscoreESV_SV_EEEEENS4_13SM90_TMA_LOADENS4_14ComposedLayoutINS4_7SwizzleILi3ELi4ELi3EEENS4_18smem_ptr_flag_bitsILi8EEENSR_INS5_IJNSA_ILi8EEESG_EEENS5_IJSG_SB_EEEEEEEvNS4_8identityESY_S18_vS19_EENS_8epilogue10collective18CollectiveEpilogueINS1B_23Sm100TmaWarpSpecializedILi4ELi2ELi32ELb0ELb0EEEJSH_NS5_IJNSR_ISE_SB_EES1G_EEEaSI_aSI_NS1B_6fusion15FusionCallbacksIS1F_NS1I_17LinearCombinationIaiaiLNS_15FloatRoundStyleE2EEESH_S1H_JEEENS4_5SM1004TMEM4LOAD26SM100_TMEM_LOAD_16dp32b32xESY_NSZ_INS10_ILi2ELi4ELi3EEES13_NSR_INS5_IJS14_SE_EEENS5_IJSE_SB_EEEEEEENS4_39AutoVectorizingCopyWithAssumedAlignmentILi128EEENS4_14SM90_TMA_STOREES1W_S1Y_S1Y_EEEvvEEEEvNT_6ParamsE:
[----:B------:R-:W1:Y:S01]  /*0000*/  LDC R1, c[0x0][0x37c] ;  /* 0x0000df00ff017b82 */ /* 0x000e620000000800 */
[----:B------:R-:W2:Y:S01]  /*0010*/  S2R R103, SR_TID.X ;  /* 0x0000000000677919 */ /* 0x000ea20000002100 */
[----:B------:R-:W3:Y:S01]  /*0020*/  LDCU.64 UR4, c[0x0][0x890] ;  /* 0x00011200ff0477ac */ /* 0x000ee20008000a00 */
[----:B------:R-:W-:Y:S02]  /*0030*/  PRMT R91, RZ, 0x7610, R91 ;  /* 0x00007610ff5b7816 */ /* 0x000fe4000000005b */
[----:B------:R-:W-:Y:S01]  /*0040*/  ELECT P5, URZ, PT ;  /* 0x0000000000ff782f */ /* 0x000fe200038a0000 */
[----:B------:R-:W4:Y:S01]  /*0050*/  LDCU.64 UR46, c[0x0][0x358] ;  /* 0x00006b00ff2e77ac */ /* 0x000f220008000a00 */
[----:B---3--:R-:W-:-:S04]  /*0060*/  UISETP.NE.U32.AND UP0, UPT, UR4, URZ, UPT ;  /* 0x000000ff0400728c */ /* 0x008fc8000bf05070 */
[----:B------:R-:W-:Y:S01]  /*0070*/  UISETP.NE.AND.EX UP0, UPT, UR5, URZ, UPT, UP0 ;  /* 0x000000ff0500728c */ /* 0x000fe2000bf05300 */
[----:B--2---:R-:W-:-:S05]  /*0080*/  SHF.R.U32.HI R96, RZ, 0x5, R103 ;  /* 0x00000005ff607819 */ /* 0x004fca0000011667 */
[----:B------:R-:W2:Y:S02]  /*0090*/  SHFL.IDX PT, R0, R96, RZ, 0x1f ;  /* 0x00001fff60007589 */ /* 0x000ea400000e0000 */
[----:B--2---:R-:W-:Y:S01]  /*00a0*/  R2UR UR8, R0 ;  /* 0x00000000000872ca */ /* 0x004fe200000e0000 */
[----:B-1--4-:R-:W-:-:S14]  /*00b0*/  BRA.U UP0, `(.L_x_0) ;  /* 0x00000001002c7547 */ /* 0x012fdc000b800000 */
[----:B------:R-:W1:Y:S02]  /*00c0*/  LDCU.64 UR6, c[0x0][0x888] ;  /* 0x00011100ff0677ac */ /* 0x000e640008000a00 */
[----:B-1----:R-:W-:-:S04]  /*00d0*/  UISETP.NE.U32.AND UP0, UPT, UR6, URZ, UPT ;  /* 0x000000ff0600728c */ /* 0x002fc8000bf05070 */
[----:B------:R-:W-:-:S09]  /*00e0*/  UISETP.NE.AND.EX UP0, UPT, UR7, URZ, UPT, UP0 ;  /* 0x000000ff0700728c */ /* 0x000fd2000bf05300 */
[----:B------:R-:W-:Y:S05]  /*00f0*/  BRA.U !UP0, `(.L_x_1) ;  /* 0x0000000108107547 */ /* 0x000fea000b800000 */
[----:B------:R-:W1:Y:S02]  /*0100*/  LDC.64 R50, c[0x0][0x888] ;  /* 0x00022200ff327b82 */ /* 0x000e640000000a00 */
[----:B-1----:R1:W5:Y:S01]  /*0110*/  LDG.E R50, desc[UR46][R50.64] ;  /* 0x0000002e32327981 */ /* 0x002362000c1e1900 */
[----:B------:R-:W-:Y:S01]  /*0120*/  HFMA2 R91, -RZ, RZ, 0, 5.9604644775390625e-08 ;  /* 0x00000001ff5b7431 */ /* 0x000fe200000001ff */
[----:B------:R-:W-:Y:S05]  /*0130*/  BRA `(.L_x_0) ;  /* 0x00000000000c7947 */ /* 0x000fea0003800000 */
.L_x_1:
[----:B------:R-:W1:Y:S01]  /*0140*/  LDCU UR6, c[0x0][0x880] ;  /* 0x00011000ff0677ac */ /* 0x000e620008000800 */
[----:B------:R-:W-:Y:S01]  /*0150*/  HFMA2 R91, -RZ, RZ, 0, 5.9604644775390625e-08 ;  /* 0x00000001ff5b7431 */ /* 0x000fe200000001ff */
[----:B-1----:R-:W-:-:S07]  /*0160*/  MOV R50, UR6 ;  /* 0x0000000600327c02 */ /* 0x002fce0008000f00 */
.L_x_0:
[----:B------:R-:W2:Y:S02]  /*0170*/  LDCU.64 UR6, c[0x0][0x8b0] ;  /* 0x00011600ff0677ac */ /* 0x000ea40008000a00 */
[----:B--2---:R-:W-:-:S04]  /*0180*/  UISETP.NE.U32.AND UP0, UPT, UR6, URZ, UPT ;  /* 0x000000ff0600728c */ /* 0x004fc8000bf05070 */
[----:B------:R-:W-:-:S09]  /*0190*/  UISETP.NE.AND.EX UP0, UPT, UR7, URZ, UPT, UP0 ;  /* 0x000000ff0700728c */ /* 0x000fd2000bf05300 */
[----:B------:R-:W-:Y:S05]  /*01a0*/  BRA.U UP0, `(.L_x_2) ;  /* 0x0000000100247547 */ /* 0x000fea000b800000 */
[----:B------:R-:W2:Y:S02]  /*01b0*/  LDCU.64 UR6, c[0x0][0x8a8] ;  /* 0x00011500ff0677ac */ /* 0x000ea40008000a00 */
[----:B--2---:R-:W-:-:S04]  /*01c0*/  UISETP.NE.U32.AND UP0, UPT, UR6, URZ, UPT ;  /* 0x000000ff0600728c */ /* 0x004fc8000bf05070 */
[----:B------:R-:W-:-:S09]  /*01d0*/  UISETP.NE.AND.EX UP0, UPT, UR7, URZ, UPT, UP0 ;  /* 0x000000ff0700728c */ /* 0x000fd2000bf05300 */
[----:B------:R-:W-:Y:S05]  /*01e0*/  BRA.U !UP0, `(.L_x_3) ;  /* 0x00000001080c7547 */ /* 0x000fea000b800000 */
[----:B------:R-:W2:Y:S02]  /*01f0*/  LDC.64 R2, c[0x0][0x8a8] ;  /* 0x00022a00ff027b82 */ /* 0x000ea40000000a00 */
[----:B--2---:R2:W5:Y:S01]  /*0200*/  LDG.E R47, desc[UR46][R2.64] ;  /* 0x0000002e022f7981 */ /* 0x004562000c1e1900 */
[----:B------:R-:W-:Y:S05]  /*0210*/  BRA `(.L_x_2) ;  /* 0x0000000000087947 */ /* 0x000fea0003800000 */
.L_x_3:
[----:B------:R-:W2:Y:S02]  /*0220*/  LDCU UR6, c[0x0][0x8a0] ;  /* 0x00011400ff0677ac */ /* 0x000ea40008000800 */
[----:B--2---:R-:W-:Y:S02]  /*0230*/  MOV R47, UR6 ;  /* 0x00000006002f7c02 */ /* 0x004fe40008000f00 */
.L_x_2:
[----:B------:R-:W-:Y:S01]  /*0240*/  IMAD.U32 R0, RZ, RZ, UR8 ;  /* 0x00000008ff007e24 */ /* 0x000fe2000f8e00ff */
[----:B------:R-:W-:Y:S04]  /*0250*/  BSSY.RECONVERGENT B0, `(.L_x_4) ;  /* 0x000000c000007945 */ /* 0x000fe80003800200 */
[C---:B------:R-:W-:Y:S02]  /*0260*/  ISETP.NE.OR P1, PT, R0.reuse, 0x1, !P5 ;  /* 0x000000010000780c */ /* 0x040fe40006f25670 */
[----:B------:R-:W-:-:S11]  /*0270*/  ISETP.NE.OR P0, PT, R0, 0x3, !P5 ;  /* 0x000000030000780c */ /* 0x000fd60006f05670 */
[----:B------:R-:W-:Y:S05]  /*0280*/  @P1 BRA `(.L_x_5) ;  /* 0x0000000000201947 */ /* 0x000fea0003800000 */
[----:B------:R-:W3:Y:S02]  /*0290*/  LDCU.64 UR6, c[0x0][0x348] ;  /* 0x00006900ff0677ac */ /* 0x000ee40008000a00 */
[----:B---3--:R-:W-:Y:S02]  /*02a0*/  UIADD3 UR10, UP1, UPT, UR6, 0x80, URZ ;  /* 0x00000080060a7890 */ /* 0x008fe4000ff3e0ff */
[----:B------:R-:W-:Y:S02]  /*02b0*/  UIADD3 UR6, UP0, UPT, UR6, 0x180, URZ ;  /* 0x0000018006067890 */ /* 0x000fe4000ff1e0ff */
[----:B------:R-:W-:Y:S02]  /*02c0*/  UIADD3.X UR11, UPT, UPT, URZ, UR7, URZ, UP1, !UPT ;  /* 0x00000007ff0b7290 */ /* 0x000fe40008ffe4ff */
[----:B------:R-:W-:-:S07]  /*02d0*/  UIADD3.X UR7, UPT, UPT, URZ, UR7, URZ, UP0, !UPT ;  /* 0x00000007ff077290 */ /* 0x000fce00087fe4ff */
[----:B------:R3:W-:Y:S02]  /*02e0*/  UTMACCTL.PF [UR10] ;  /* 0x000000000a0079b9 */ /* 0x0007e40008040000 */
[----:B------:R3:W-:Y:S02]  /*02f0*/  UTMACCTL.PF [UR6] ;  /* 0x00000000060079b9 */ /* 0x0007e40008040000 */
[----:B---3--:R-:W-:Y:S01]  /*0300*/  NOP ;  /* 0x0000000000007918 */ /* 0x008fe20000000000 */
.L_x_5:
[----:B------:R-:W-:Y:S05]  /*0310*/  BSYNC.RECONVERGENT B0 ;  /* 0x0000000000007941 */ /* 0x000fea0003800200 */
.L_x_4:
[----:B------:R-:W-:Y:S04]  /*0320*/  BSSY.RECONVERGENT B0, `(.L_x_6) ;  /* 0x000000a000007945 */ /* 0x000fe80003800200 */
        /* <DEDUP_REMOVED lines=9> */
.L_x_7:
[----:B------:R-:W-:Y:S05]  /*03c0*/  BSYNC.RECONVERGENT B0 ;  /* 0x0000000000007941 */ /* 0x000fea0003800200 */
.L_x_6:
[----:B------:R-:W3:Y:S01]  /*03d0*/  LDCU.64 UR6, c[0x0][0x888] ;  /* 0x00011100ff0677ac */ /* 0x000ee20008000a00 */
[----:B------:R-:W-:Y:S02]  /*03e0*/  UISETP.EQ.U32.AND UP1, UPT, UR4, URZ, UPT ;  /* 0x000000ff0400728c */ /* 0x000fe4000bf22070 */
[----:B------:R-:W-:Y:S02]  /*03f0*/  UPLOP3.LUT UP2, UPT, UPT, UPT, UPT, 0x80, 0x8 ;  /* 0x000000000008789c */ /* 0x000fe40003f4f070 */
[----:B---3--:R-:W-:-:S04]  /*0400*/  UISETP.NE.U32.AND UP0, UPT, UR6, URZ, UPT ;  /* 0x000000ff0600728c */ /* 0x008fc8000bf05070 */
[----:B------:R-:W-:-:S04]  /*0410*/  UISETP.NE.AND.EX UP0, UPT, UR7, URZ, UPT, UP0 ;  /* 0x000000ff0700728c */ /* 0x000fc8000bf05300 */
[----:B------:R-:W-:-:S04]  /*0420*/  UISETP.EQ.OR.EX UP3, UPT, UR5, URZ, !UP0, UP1 ;  /* 0x000000ff0500728c */ /* 0x000fc8000c762710 */
[----:B------:R-:W-:-:S05]  /*0430*/  UP2UR UR50, UPR, URZ, 0x8 ;  /* 0x00000008ff327883 */ /* 0x000fca0008000000 */
[----:B------:R-:W-:Y:S07]  /*0440*/  BRA.U !UP3, `(.L_x_8) ;  /* 0x000000010b207547 */ /* 0x000fee000b800000 */
[----:B-----5:R-:W-:Y:S01]  /*0450*/  R2UR UR6, R50 ;  /* 0x00000000320672ca */ /* 0x020fe200000e0000 */
[----:B------:R-:W-:Y:S02]  /*0460*/  UISETP.NE.U32.AND UP2, UPT, UR4, URZ, UPT ;  /* 0x000000ff0400728c */ /* 0x000fe4000bf45070 */
[----:B------:R-:W-:Y:S02]  /*0470*/  USEL UR4, URZ, 0xffffffff, UP0 ;  /* 0xffffffffff047887 */ /* 0x000fe40008000000 */
[----:B------:R-:W-:-:S08]  /*0480*/  UISETP.NE.AND.EX UP2, UPT, UR5, URZ, UPT, UP2 ;  /* 0x000000ff0500728c */ /* 0x000fd0000bf45320 */
[----:B------:R-:W-:-:S04]  /*0490*/  UISETP.NE.AND UP1, UPT, UR6, URZ, UPT ;  /* 0x000000ff0600728c */ /* 0x000fc8000bf25270 */
[----:B------:R-:W-:-:S04]  /*04a0*/  @!UP2 USEL UR4, URZ, 0xffffffff, UP1 ;  /* 0xffffffffff04a887 */ /* 0x000fc80008800000 */
[----:B------:R-:W-:-:S04]  /*04b0*/  ULOP3.LUT UR4, UR4, 0x1, URZ, 0xc0, !UPT ;  /* 0x0000000104047892 */ /* 0x000fc8000f8ec0ff */
[----:B------:R-:W-:-:S11]  /*04c0*/  UISETP.NE.U32.AND UP2, UPT, UR4, 0x1, UPT ;  /* 0x000000010400788c */ /* 0x000fd6000bf45070 */
.L_x_8:
[----:B--2---:R-:W2:Y:S01]  /*04d0*/  SHFL.IDX PT, R2, R96, RZ, 0x1f ;  /* 0x00001fff60027589 */ /* 0x004ea200000e0000 */
[----:B------:R-:W-:-:S04]  /*04e0*/  UISETP.NE.AND UP1, UPT, UR8, 0x2, UPT ;  /* 0x000000020800788c */ /* 0x000fc8000bf25270 */
[----:B------:R-:W-:Y:S01]  /*04f0*/  USEL UR6, URZ, 0x1, UP1 ;  /* 0x00000001ff067887 */ /* 0x000fe20008800000 */
[----:B--2---:R-:W-:-:S13]  /*0500*/  ISETP.NE.AND P0, PT, R2, RZ, PT ;  /* 0x000000ff0200720c */ /* 0x004fda0003f05270 */
[----:B------:R-:W-:Y:S05]  /*0510*/  @P0 BRA `(.L_x_9) ;  /* 0x0000000000500947 */ /* 0x000fea0003800000 */
[----:B------:R-:W2:Y:S01]  /*0520*/  S2UR UR5, SR_CgaCtaId ;  /* 0x00000000000579c3 */ /* 0x000ea20000008800 */
[----:B------:R-:W-:Y:S01]  /*0530*/  UMOV UR7, 0x400 ;  /* 0x0000040000077882 */ /* 0x000fe20000000000 */
[----:B------:R-:W-:Y:S01]  /*0540*/  UMOV UR4, 0x1 ;  /* 0x0000000100047882 */ /* 0x000fe20000000000 */
[----:B------:R-:W-:Y:S01]  /*0550*/  ELECT P0, URZ, PT ;  /* 0x0000000000ff782f */ /* 0x000fe20003800000 */
[----:B------:R-:W-:-:S04]  /*0560*/  UIADD3 UR10, UPT, UPT, -UR4, 0x100000, URZ ;  /* 0x00100000040a7890 */ /* 0x000fc8000fffe1ff */
[----:B------:R-:W-:Y:S02]  /*0570*/  USHF.L.U32 UR11, UR10, 0xb, URZ ;  /* 0x0000000b0a0b7899 */ /* 0x000fe400080006ff */
[----:B------:R-:W-:Y:S02]  /*0580*/  USHF.L.U32 UR10, UR10, 0x1, URZ ;  /* 0x000000010a0a7899 */ /* 0x000fe400080006ff */
[----:B--2---:R-:W-:Y:S01]  /*0590*/  ULEA UR5, UR5, UR7, 0x18 ;  /* 0x0000000705057291 */ /* 0x004fe2000f8ec0ff */
[----:B------:R-:W2:Y:S11]  /*05a0*/  FENCE.VIEW.ASYNC.S ;  /* 0x00000000000073c6 */ /* 0x000eb60000000000 */
[----:B--2---:R2:W3:Y:S01]  /*05b0*/  SYNCS.EXCH.64 URZ, [UR5], UR10 ;  /* 0x0000000a05ff75b2 */ /* 0x0044e20008000100 */
[----:B------:R2:W4:Y:S01]  /*05c0*/  SYNCS.EXCH.64 URZ, [UR5+0x28], UR10 ;  /* 0x0000280a05ff75b2 */ /* 0x0005220008000100 */
[----:B------:R2:W1:Y:S01]  /*05d0*/  SYNCS.EXCH.64 URZ, [UR5+0x8], UR10 ;  /* 0x0000080a05ff75b2 */ /* 0x0004620008000100 */
[----:B------:R2:W1:Y:S01]  /*05e0*/  SYNCS.EXCH.64 URZ, [UR5+0x30], UR10 ;  /* 0x0000300a05ff75b2 */ /* 0x0004620008000100 */
[----:B------:R2:W1:Y:S01]  /*05f0*/  SYNCS.EXCH.64 URZ, [UR5+0x10], UR10 ;  /* 0x0000100a05ff75b2 */ /* 0x0004620008000100 */
[----:B------:R2:W1:Y:S01]  /*0600*/  SYNCS.EXCH.64 URZ, [UR5+0x38], UR10 ;  /* 0x0000380a05ff75b2 */ /* 0x0004620008000100 */
[----:B------:R2:W1:Y:S01]  /*0610*/  SYNCS.EXCH.64 URZ, [UR5+0x18], UR10 ;  /* 0x0000180a05ff75b2 */ /* 0x0004620008000100 */
[----:B------:R2:W1:Y:S01]  /*0620*/  SYNCS.EXCH.64 URZ, [UR5+0x40], UR10 ;  /* 0x0000400a05ff75b2 */ /* 0x0004620008000100 */
[----:B------:R2:W1:Y:S01]  /*0630*/  SYNCS.EXCH.64 URZ, [UR5+0x20], UR10 ;  /* 0x0000200a05ff75b2 */ /* 0x0004620008000100 */
[----:B------:R2:W1:Y:S01]  /*0640*/  SYNCS.EXCH.64 URZ, [UR5+0x48], UR10 ;  /* 0x0000480a05ff75b2 */ /* 0x0004620008000100 */
[----:B------:R-:W-:Y:S01]  /*0650*/  NOP ;  /* 0x0000000000007918 */ /* 0x000fe20000000000 */
.L_x_9:
[----:B------:R-:W2:Y:S01]  /*0660*/  SHFL.IDX PT, R2, R96, RZ, 0x1f ;  /* 0x00001fff60027589 */ /* 0x000ea200000e0000 */
[----:B------:R-:W-:Y:S01]  /*0670*/  NOP ;  /* 0x0000000000007918 */ /* 0x000fe20000000000 */
[----:B--2---:R-:W-:-:S13]  /*0680*/  ISETP.NE.AND P0, PT, R2, 0x1, PT ;  /* 0x000000010200780c */ /* 0x004fda0003f05270 */
[----:B------:R-:W-:Y:S05]  /*0690*/  @P0 BRA `(.L_x_10) ;  /* 0x0000000000580947 */ /* 0x000fea0003800000 */
[----:B------:R-:W2:Y:S01]  /*06a0*/  S2UR UR7, SR_CgaCtaId ;  /* 0x00000000000779c3 */ /* 0x000ea20000008800 */
[----:B------:R-:W-:Y:S01]  /*06b0*/  UMOV UR9, 0x400 ;  /* 0x0000040000097882 */ /* 0x000fe20000000000 */
[----:B------:R-:W-:Y:S01]  /*06c0*/  UMOV UR5, 0x20 ;  /* 0x0000002000057882 */ /* 0x000fe20000000000 */
[----:B------:R-:W-:Y:S01]  /*06d0*/  UMOV UR4, 0x80 ;  /* 0x0000008000047882 */ /* 0x000fe20000000000 */
[----:B------:R-:W-:-:S04]  /*06e0*/  UIADD3 UR10, UPT, UPT, -UR5, 0x100000, URZ ;  /* 0x00100000050a7890 */ /* 0x000fc8000fffe1ff */
[----:B------:R-:W-:Y:S02]  /*06f0*/  USHF.L.U32 UR11, UR10, 0xb, URZ ;  /* 0x0000000b0a0b7899 */ /* 0x000fe400080006ff */
[----:B------:R-:W-:Y:S02]  /*0700*/  USHF.L.U32 UR10, UR10, 0x1, URZ ;  /* 0x000000010a0a7899 */ /* 0x000fe400080006ff */
[----:B------:R-:W-:-:S04]  /*0710*/  UIADD3 UR4, UPT, UPT, -UR4, 0x100000, URZ ;  /* 0x0010000004047890 */ /* 0x000fc8000fffe1ff */
[----:B------:R-:W-:Y:S02]  /*0720*/  USHF.L.U32 UR5, UR4, 0xb, URZ ;  /* 0x0000000b04057899 */ /* 0x000fe400080006ff */
[----:B------:R-:W-:Y:S01]  /*0730*/  USHF.L.U32 UR4, UR4, 0x1, URZ ;  /* 0x0000000104047899 */ /* 0x000fe200080006ff */
[----:B------:R-:W-:Y:S01]  /*0740*/  ELECT P0, URZ, PT ;  /* 0x0000000000ff782f */ /* 0x000fe20003800000 */
[----:B--2---:R-:W-:Y:S01]  /*0750*/  ULEA UR7, UR7, UR9, 0x18 ;  /* 0x0000000907077291 */ /* 0x004fe2000f8ec0ff */
[----:B------:R-:W2:Y:S11]  /*0760*/  FENCE.VIEW.ASYNC.S ;  /* 0x00000000000073c6 */ /* 0x000eb60000000000 */
[----:B--2---:R2:W1:Y:S01]  /*0770*/  SYNCS.EXCH.64 URZ, [UR7+0x50], UR10 ;  /* 0x0000500a07ff75b2 */ /* 0x0044620008000100 */
        /* <DEDUP_REMOVED lines=8> */
.L_x_10:
[----:B------:R-:W3:Y:S01]  /*0800*/  SHFL.IDX PT, R2, R96, RZ, 0x1f ;  /* 0x00001fff60027589 */ /* 0x000ee200000e0000 */
[----:B------:R-:W-:Y:S01]  /*0810*/  NOP ;  /* 0x0000000000007918 */ /* 0x000fe20000000000 */
[----:B---3--:R-:W-:-:S13]  /*0820*/  ISETP.NE.AND P0, PT, R2, 0x3, PT ;  /* 0x000000030200780c */ /* 0x008fda0003f05270 */
[----:B------:R-:W-:Y:S05]  /*0830*/  @P0 BRA `(.L_x_11) ;  /* 0x0000000000300947 */ /* 0x000fea0003800000 */
[----:B--2---:R-:W2:Y:S01]  /*0840*/  S2UR UR5, SR_CgaCtaId ;  /* 0x00000000000579c3 */ /* 0x004ea20000008800 */
        /* <DEDUP_REMOVED lines=8> */
[----:B--2---:R3:W2:Y:S01]  /*08d0*/  SYNCS.EXCH.64 URZ, [UR5+0x90], UR10 ;  /* 0x0000900a05ff75b2 */ /* 0x0046a20008000100 */
[----:B------:R3:W1:Y:S02]  /*08e0*/  SYNCS.EXCH.64 URZ, [UR5+0x98], UR10 ;  /* 0x0000980a05ff75b2 */ /* 0x0006640008000100 */
[----:B---3--:R-:W-:Y:S01]  /*08f0*/  NOP ;  /* 0x0000000000007918 */ /* 0x008fe20000000000 */
.L_x_11:
[----:B------:R-:W3:Y:S01]  /*0900*/  SHFL.IDX PT, R2, R96, RZ, 0x1f ;  /* 0x00001fff60027589 */ /* 0x000ee200000e0000 */
[----:B------:R-:W-:Y:S01]  /*0910*/  NOP ;  /* 0x0000000000007918 */ /* 0x000fe20000000000 */
[----:B---3--:R-:W-:-:S13]  /*0920*/  ISETP.NE.AND P0, PT, R2, 0x4, PT ;  /* 0x000000040200780c */ /* 0x008fda0003f05270 */
[----:B------:R-:W-:Y:S05]  /*0930*/  @P0 BRA `(.L_x_12) ;  /* 0x00000000004c0947 */ /* 0x000fea0003800000 */
[----:B--2---:R-:W2:Y:S01]  /*0940*/  S2UR UR5, SR_CgaCtaId ;  /* 0x00000000000579c3 */ /* 0x004ea20000008800 */
[----:B------:R-:W-:Y:S01]  /*0950*/  UMOV UR9, 0x100 ;  /* 0x0000010000097882 */ /* 0x000fe20000000000 */
[----:B------:R-:W-:Y:S01]  /*0960*/  UMOV UR7, 0x400 ;  /* 0x0000040000077882 */ /* 0x000fe20000000000 */
[----:B------:R-:W-:Y:S01]  /*0970*/  USEL UR9, UR9, 0xe0, UP2 ;  /* 0x000000e009097887 */ /* 0x000fe20009000000 */
[----:B------:R-:W-:Y:S01]  /*0980*/  UMOV UR4, 0x1 ;  /* 0x0000000100047882 */ /* 0x000fe20000000000 */
[----:B------:R-:W-:Y:S01]  /*0990*/  ELECT P0, URZ, PT ;  /* 0x0000000000ff782f */ /* 0x000fe20003800000 */
[----:B------:R-:W-:-:S04]  /*09a0*/  UIADD3 UR10, UPT, UPT, -UR4, 0x100000, URZ ;  /* 0x00100000040a7890 */ /* 0x000fc8000fffe1ff */
[----:B------:R-:W-:Y:S02]  /*09b0*/  USHF.L.U32 UR11, UR10, 0xb, URZ ;  /* 0x0000000b0a0b7899 */ /* 0x000fe400080006ff */
[----:B------:R-:W-:Y:S02]  /*09c0*/  USHF.L.U32 UR10, UR10, 0x1, URZ ;  /* 0x000000010a0a7899 */ /* 0x000fe400080006ff */
[----:B------:R-:W-:-:S04]  /*09d0*/  UIADD3 UR12, UPT, UPT, -UR9, 0x100000, URZ ;  /* 0x00100000090c7890 */ /* 0x000fc8000fffe1ff */
[----:B------:R-:W-:Y:S02]  /*09e0*/  USHF.L.U32 UR13, UR12, 0xb, URZ ;  /* 0x0000000b0c0d7899 */ /* 0x000fe400080006ff */
[----:B------:R-:W-:Y:S02]  /*09f0*/  USHF.L.U32 UR12, UR12, 0x1, URZ ;  /* 0x000000010c0c7899 */ /* 0x000fe400080006ff */
[----:B--2---:R-:W-:Y:S01]  /*0a00*/  ULEA UR5, UR5, UR7, 0x18 ;  /* 0x0000000705057291 */ /* 0x004fe2000f8ec0ff */
[----:B------:R-:W2:Y:S11]  /*0a10*/  FENCE.VIEW.ASYNC.S ;  /* 0x00000000000073c6 */ /* 0x000eb60000000000 */
[----:B--2---:R3:W2:Y:S01]  /*0a20*/  SYNCS.EXCH.64 URZ, [UR5+0xa0], UR10 ;  /* 0x0000a00a05ff75b2 */ /* 0x0046a20008000100 */
[----:B------:R3:W1:Y:S01]  /*0a30*/  SYNCS.EXCH.64 URZ, [UR5+0xb0], UR12 ;  /* 0x0000b00c05ff75b2 */ /* 0x0006620008000100 */
[----:B------:R3:W1:Y:S01]  /*0a40*/  SYNCS.EXCH.64 URZ, [UR5+0xa8], UR10 ;  /* 0x0000a80a05ff75b2 */ /* 0x0006620008000100 */
[----:B------:R3:W1:Y:S02]  /*0a50*/  SYNCS.EXCH.64 URZ, [UR5+0xb8], UR12 ;  /* 0x0000b80c05ff75b2 */ /* 0x0006640008000100 */
[----:B---3--:R-:W-:Y:S01]  /*0a60*/  NOP ;  /* 0x0000000000007918 */ /* 0x008fe20000000000 */
.L_x_12:
[----:B------:R-:W3:Y:S01]  /*0a70*/  SHFL.IDX PT, R2, R96, RZ, 0x1f ;  /* 0x00001fff60027589 */ /* 0x000ee200000e0000 */
[----:B------:R-:W-:Y:S01]  /*0a80*/  NOP ;  /* 0x0000000000007918 */ /* 0x000fe20000000000 */
[----:B---3--:R-:W-:-:S13]  /*0a90*/  ISETP.NE.AND P0, PT, R2, 0x5, PT ;  /* 0x000000050200780c */ /* 0x008fda0003f05270 */
[----:B------:R-:W-:Y:S05]  /*0aa0*/  @P0 BRA `(.L_x_13) ;  /* 0x0000000000580947 */ /* 0x000fea0003800000 */
[----:B--2---:R-:W2:Y:S01]  /*0ab0*/  S2UR UR7, SR_CgaCtaId ;  /* 0x00000000000779c3 */ /* 0x004ea20000008800 */
        /* <DEDUP_REMOVED lines=12> */
[----:B--2---:R3:W2:Y:S01]  /*0b80*/  SYNCS.EXCH.64 URZ, [UR7+0xc0], UR10 ;  /* 0x0000c00a07ff75b2 */ /* 0x0046a20008000100 */
[----:B------:R3:W1:Y:S01]  /*0b90*/  SYNCS.EXCH.64 URZ, [UR7+0xe0], UR4 ;  /* 0x0000e00407ff75b2 */ /* 0x0006620008000100 */
[----:B------:R3:W1:Y:S01]  /*0ba0*/  SYNCS.EXCH.64 URZ, [UR7+0xc8], UR10 ;  /* 0x0000c80a07ff75b2 */ /* 0x0006620008000100 */
[----:B------:R3:W1:Y:S01]  /*0bb0*/  SYNCS.EXCH.64 URZ, [UR7+0xe8], UR4 ;  /* 0x0000e80407ff75b2 */ /* 0x0006620008000100 */
[----:B------:R3:W1:Y:S01]  /*0bc0*/  SYNCS.EXCH.64 URZ, [UR7+0xd0], UR10 ;  /* 0x0000d00a07ff75b2 */ /* 0x0006620008000100 */
[----:B------:R3:W1:Y:S01]  /*0bd0*/  SYNCS.EXCH.64 URZ, [UR7+0xf0], UR4 ;  /* 0x0000f00407ff75b2 */ /* 0x0006620008000100 */
[----:B------:R3:W1:Y:S01]  /*0be0*/  SYNCS.EXCH.64 URZ, [UR7+0xd8], UR10 ;  /* 0x0000d80a07ff75b2 */ /* 0x0006620008000100 */
[----:B------:R3:W1:Y:S02]  /*0bf0*/  SYNCS.EXCH.64 URZ, [UR7+0xf8], UR4 ;  /* 0x0000f80407ff75b2 */ /* 0x0006640008000100 */
[----:B---3--:R-:W-:Y:S01]  /*0c00*/  NOP ;  /* 0x0000000000007918 */ /* 0x008fe20000000000 */
.L_x_13:
        /* <DEDUP_REMOVED lines=18> */
.L_x_14:
[----:B--2---:R-:W2:Y:S01]  /*0d30*/  S2UR UR5, SR_CTAID.X ;  /* 0x00000000000579c3 */ /* 0x004ea20000002500 */
[----:B------:R-:W-:-:S05]  /*0d40*/  CS2R.32 R90, SR_CgaSize ;  /* 0x00000000005a7805 */ /* 0x000fca0000008a00 */
[----:B------:R-:W-:-:S05]  /*0d50*/  IMAD R90, R90, -0xa0, RZ ;  /* 0xffffff605a5a7824 */ /* 0x000fca00078e02ff */
[----:B------:R-:W-:-:S14]  /*0d60*/  R2UR UR9, R90 ;  /* 0x000000005a0972ca */ /* 0x000fdc00000e0000 */
[----:B------:R-:W3:Y:S01]  /*0d70*/  LDCU UR9, c[0x0][UR9+0x2b0] ;  /* 0x00005600090977ac */ /* 0x000ee20008000800 */
[----:B------:R-:W-:Y:S01]  /*0d80*/  NOP ;  /* 0x0000000000007918 */ /* 0x000fe20000000000 */
[----:B------:R-:W-:-:S05]  /*0d90*/  CS2R.32 R90, SR_CgaSize ;  /* 0x00000000005a7805 */ /* 0x000fca0000008a00 */
[----:B------:R-:W-:-:S05]  /*0da0*/  IMAD R90, R90, -0xa0, RZ ;  /* 0xffffff605a5a7824 */ /* 0x000fca00078e02ff */
[----:B------:R-:W-:-:S14]  /*0db0*/  R2UR UR7, R90 ;  /* 0x000000005a0772ca */ /* 0x000fdc00000e0000 */
[----:B------:R-:W4:Y:S01]  /*0dc0*/  LDCU UR7, c[0x0][UR7+0x2b4] ;  /* 0x00005680070777ac */ /* 0x000f220008000800 */
[----:B------:R-:W1:Y:S08]  /*0dd0*/  S2UR UR4, SR_CTAID.Y ;  /* 0x00000000000479c3 */ /* 0x000e700000002600 */
[----:B------:R-:W4:Y:S01]  /*0de0*/  LDC R9, c[0x0][0xb24] ;  /* 0x0002c900ff097b82 */ /* 0x000f220000000800 */
[----:B--2---:R-:W-:-:S02]  /*0df0*/  I2FP.F32.U32 R5, UR5 ;  /* 0x0000000500057c45 */ /* 0x004fc40008201000 */
[----:B------:R-:W-:-:S05]  /*0e00*/  CS2R.32 R3, SR_CgaSize ;  /* 0x0000000000037805 */ /* 0x000fca0000008a00 */
[----:B------:R-:W-:-:S06]  /*0e10*/  IMAD R3, R3, -0xa0, RZ ;  /* 0xffffff6003037824 */ /* 0x000fcc00078e02ff */
[----:B------:R-:W2:Y:S01]  /*0e20*/  LDC R3, c[0x0][R3+0x2a0] ;  /* 0x0000a80003037b82 */ /* 0x000ea20000000800 */
[----:B------:R-:W-:Y:S01]  /*0e30*/  MOV R21, UR5 ;  /* 0x0000000500157c02 */ /* 0x000fe20008000f00 */
[----:B---3--:R-:W-:Y:S01]  /*0e40*/  FMUL R5, R5, UR9 ;  /* 0x0000000905057c20 */ /* 0x008fe20008400000 */
[----:B-1----:R-:W-:Y:S02]  /*0e50*/  I2FP.F32.U32 R4, UR4 ;  /* 0x0000000400047c45 */ /* 0x002fe40008201000 */
[----:B------:R-:W-:-:S05]  /*0e60*/  CS2R.32 R2, SR_CgaSize ;  /* 0x0000000000027805 */ /* 0x000fca0000008a00 */
[----:B------:R-:W-:-:S06]  /*0e70*/  IMAD R2, R2, -0xa0, RZ ;  /* 0xffffff6002027824 */ /* 0x000fcc00078e02ff */
[----:B------:R-:W1:Y:S01]  /*0e80*/  LDC R2, c[0x0][R2+0x2a4] ;  /* 0x0000a90002027b82 */ /* 0x000e620000000800 */
[----:B------:R-:W3:Y:S01]  /*0e90*/  F2I.U32.TRUNC.NTZ R90, R5 ;  /* 0x00000005005a7305 */ /* 0x000ee2000020f000 */
[----:B------:R-:W-:Y:S01]  /*0ea0*/  MOV R20, UR4 ;  /* 0x0000000400147c02 */ /* 0x000fe20008000f00 */
[----:B----4-:R-:W-:-:S05]  /*0eb0*/  FMUL R4, R4, UR7 ;  /* 0x0000000704047c20 */ /* 0x010fca0008400000 */
[----:B------:R-:W-:Y:S01]  /*0ec0*/  BAR.SYNC.DEFER_BLOCKING 0x0 ;  /* 0x0000000000007b1d */ /* 0x000fe20000010000 */
[----:B------:R-:W-:-:S05]  /*0ed0*/  ISETP.GE.AND P0, PT, R9, 0x1, PT ;  /* 0x000000010900780c */ /* 0x000fca0003f06270 */
[----:B------:R-:W4:Y:S02]  /*0ee0*/  F2I.U32.TRUNC.NTZ R83, R4 ;  /* 0x0000000400537305 */ /* 0x000f24000020f000 */
[----:B------:R-:W1:Y:S01]  /*0ef0*/  S2UR UR36, SR_CTAID.Z ;  /* 0x00000000002479c3 */ /* 0x000e620000002700 */
[----:B---3--:R-:W-:-:S05]  /*0f00*/  IADD3 R90, PT, PT, -R90, RZ, RZ ;  /* 0x000000ff5a5a7210 */ /* 0x008fca0007ffe1ff */
[----:B--2---:R-:W-:Y:S01]  /*0f10*/  IMAD R90, R3, R90, UR5 ;  /* 0x00000005035a7e24 */ /* 0x004fe2000f8e025a */
[----:B----4-:R-:W-:-:S05]  /*0f20*/  IADD3 R83, PT, PT, -R83, RZ, RZ ;  /* 0x000000ff53537210 */ /* 0x010fca0007ffe1ff */
[----:B-1----:R-:W-:Y:S01]  /*0f30*/  IMAD R83, R2, R83, UR4 ;  /* 0x0000000402537e24 */ /* 0x002fe2000f8e0253 */
[----:B------:R-:W-:Y:S06]  /*0f40*/  @!P0 BRA `(.L_x_15) ;  /* 0x0000000000b88947 */ /* 0x000fec0003800000 */
[----:B------:R-:W1:Y:S01]  /*0f50*/  LDC.64 R4, c[0x0][0xb18] ;  /* 0x0002c600ff047b82 */ /* 0x000e620000000a00 */
[----:B------:R-:W-:-:S07]  /*0f60*/  ISETP.NE.AND P0, PT, R9, 0x1, PT ;  /* 0x000000010900780c */ /* 0x000fce0003f05270 */
[----:B------:R-:W2:Y:S08]  /*0f70*/  LDC R10, c[0x0][0xb0c] ;  /* 0x0002c300ff0a7b82 */ /* 0x000eb00000000800 */
[----:B------:R-:W3:Y:S08]  /*0f80*/  LDC R11, c[0x0][0x370] ;  /* 0x0000dc00ff0b7b82 */ /* 0x000ef00000000800 */
[----:B------:R-:W4:Y:S01]  /*0f90*/  LDC R12, c[0x0][0x374] ;  /* 0x0000dd00ff0c7b82 */ /* 0x000f220000000800 */
[----:B-1----:R-:W-:-:S07]  /*0fa0*/  ISETP.NE.AND P1, PT, R4, 0x1, PT ;  /* 0x000000010400780c */ /* 0x002fce0003f25270 */
[----:B------:R-:W3:Y:S01]  /*0fb0*/  LDC.64 R6, c[0x0][0xb10] ;  /* 0x0002c400ff067b82 */ /* 0x000ee20000000a00 */
[----:B--2---:R-:W-:-:S07]  /*0fc0*/  ISETP.NE.AND P2, PT, R10, 0x1, PT ;  /* 0x000000010a00780c */ /* 0x004fce0003f45270 */
[----:B------:R-:W1:Y:S08]  /*0fd0*/  LDC R8, c[0x0][0xb20] ;  /* 0x0002c800ff087b82 */ /* 0x000e700000000800 */
[----:B------:R-:W2:Y:S01]  /*0fe0*/  LDC.64 R2, c[0x0][0xb28] ;  /* 0x0002ca00ff027b82 */ /* 0x000ea20000000a00 */
[----:B----4-:R-:W-:-:S04]  /*0ff0*/  IMAD.HI.U32 R13, R12, R5, RZ ;  /* 0x000000050c0d7227 */ /* 0x010fc800078e00ff */
[----:B------:R-:W-:-:S04]  /*1000*/  IMAD.HI.U32 R5, R20, R5, RZ ;  /* 0x0000000514057227 */ /* 0x000fc800078e00ff */
[----:B---3--:R-:W-:-:S04]  /*1010*/  IMAD.HI.U32 R14, R11, R6, RZ ;  /* 0x000000060b0e7227 */ /* 0x008fc800078e00ff */
[C---:B------:R-:W-:Y:S01]  /*1020*/  IMAD.HI.U32 R16, R21.reuse, R6, RZ ;  /* 0x0000000615107227 */ /* 0x040fe200078e00ff */
[-C--:B------:R-:W-:Y:S02]  /*1030*/  @P2 SHF.R.U32.HI R11, RZ, R7.reuse, R14 ;  /* 0x00000007ff0b2219 */ /* 0x080fe4000001160e */
[-C--:B-1----:R-:W-:Y:S02]  /*1040*/  @P1 SHF.R.U32.HI R12, RZ, R8.reuse, R13 ;  /* 0x00000008ff0c1219 */ /* 0x082fe4000001160d */
[----:B------:R-:W-:Y:S02]  /*1050*/  SHF.R.U32.HI R5, RZ, R8, R5 ;  /* 0x00000008ff057219 */ /* 0x000fe40000011605 */
[----:B------:R-:W-:Y:S02]  /*1060*/  SHF.R.U32.HI R16, RZ, R7, R16 ;  /* 0x00000007ff107219 */ /* 0x000fe40000011610 */
[----:B------:R-:W-:Y:S01]  /*1070*/  SEL R5, R20, R5, !P1 ;  /* 0x0000000514057207 */ /* 0x000fe20004800000 */
[----:B--2---:R-:W-:Y:S01]  /*1080*/  IMAD.HI.U32 R14, R12, R2, RZ ;  /* 0x000000020c0e7227 */ /* 0x004fe200078e00ff */
[----:B------:R-:W-:-:S02]  /*1090*/  SEL R7, R21, R16, !P2 ;  /* 0x0000001015077207 */ /* 0x000fc40005000000 */
[----:B------:R-:W-:Y:S01]  /*10a0*/  IADD3 R13, PT, PT, -R5, RZ, RZ ;  /* 0x000000ff050d7210 */ /* 0x000fe20007ffe1ff */
[----:B------:R-:W-:Y:S01]  /*10b0*/  IMAD.HI.U32 R6, R11, R2, RZ ;  /* 0x000000020b067227 */ /* 0x000fe200078e00ff */
[----:B------:R-:W-:-:S03]  /*10c0*/  @P0 SHF.R.U32.HI R12, RZ, R3, R14 ;  /* 0x00000003ff0c0219 */ /* 0x000fc6000001160e */
[----:B------:R-:W-:Y:S01]  /*10d0*/  IMAD R13, R4, R13, R20 ;  /* 0x0000000d040d7224 */ /* 0x000fe200078e0214 */
[----:B------:R-:W-:Y:S01]  /*10e0*/  @P0 SHF.R.U32.HI R11, RZ, R3, R6 ;  /* 0x00000003ff0b0219 */ /* 0x000fe20000011606 */
[----:B------:R-:W-:-:S04]  /*10f0*/  IMAD R12, R12, R9, RZ ;  /* 0x000000090c0c7224 */ /* 0x000fc800078e02ff */
[----:B------:R-:W-:Y:S01]  /*1100*/  IMAD R6, R11, R9, RZ ;  /* 0x000000090b067224 */ /* 0x000fe200078e02ff */
[----:B------:R-:W-:-:S04]  /*1110*/  ISETP.GE.AND P1, PT, R5, R12, PT ;  /* 0x0000000c0500720c */ /* 0x000fc80003f26270 */
[----:B------:R-:W-:Y:S01]  /*1120*/  ISETP.GE.OR P1, PT, R7, R6, P1 ;  /* 0x000000060700720c */ /* 0x000fe20000f26670 */
[----:B------:R-:W-:-:S05]  /*1130*/  IMAD.HI.U32 R6, R5, R2, RZ ;  /* 0x0000000205067227 */ /* 0x000fca00078e00ff */
[----:B------:R-:W-:-:S04]  /*1140*/  SHF.R.U32.HI R6, RZ, R3, R6 ;  /* 0x00000003ff067219 */ /* 0x000fc80000011606 */
[----:B------:R-:W-:-:S03]  /*1150*/  SEL R6, R5, R6, !P0 ;  /* 0x0000000605067207 */ /* 0x000fc60004000000 */
[----:B------:R-:W-:Y:S01]  /*1160*/  @!P1 IMAD.HI.U32 R8, R7, R2, RZ ;  /* 0x0000000207089227 */ /* 0x000fe200078e00ff */
[----:B------:R-:W-:-:S04]  /*1170*/  IADD3 R2, PT, PT, -R6, RZ, RZ ;  /* 0x000000ff06027210 */ /* 0x000fc80007ffe1ff */
[----:B------:R-:W-:Y:S01]  /*1180*/  @!P1 SHF.R.U32.HI R8, RZ, R3, R8 ;  /* 0x00000003ff089219 */ /* 0x000fe20000011608 */
[----:B------:R-:W-:-:S03]  /*1190*/  IMAD R2, R9, R2, R5 ;  /* 0x0000000209027224 */ /* 0x000fc600078e0205 */
[----:B------:R-:W-:-:S05]  /*11a0*/  @!P1 SEL R3, R7, R8, !P0 ;  /* 0x0000000807039207 */ /* 0x000fca0004000000 */
[--C-:B------:R-:W-:Y:S02]  /*11b0*/  @!P1 IMAD.IADD R6, R6, 0x1, -R3.reuse ;  /* 0x0000000106069824 */ /* 0x100fe400078e0a03 */
[----:B------:R-:W-:Y:S01]  /*11c0*/  @!P1 IMAD R3, R2, R11, R3 ;  /* 0x0000000b02039224 */ /* 0x000fe200078e0203 */
[----:B------:R-:W-:Y:S01]  /*11d0*/  IADD3 R2, PT, PT, -R7, RZ, RZ ;  /* 0x000000ff07027210 */ /* 0x000fe20007ffe1ff */
[----:B------:R-:W-:Y:S02]  /*11e0*/  @!P1 IMAD R5, R6, R9, R7 ;  /* 0x0000000906059224 */ /* 0x000fe400078e0207 */
[----:B------:R-:W-:Y:S02]  /*11f0*/  @!P1 IMAD.MOV.U32 R7, RZ, RZ, R3 ;  /* 0x000000ffff079224 */ /* 0x000fe400078e0003 */
[----:B------:R-:W-:Y:S02]  /*1200*/  IMAD R2, R10, R2, R21 ;  /* 0x000000020a027224 */ /* 0x000fe400078e0215 */
[----:B------:R-:W-:-:S02]  /*1210*/  IMAD R20, R5, R4, R13 ;  /* 0x0000000405147224 */ /* 0x000fc400078e020d */
[----:B------:R-:W-:Y:S02]  /*1220*/  IMAD R21, R7, R10, R2 ;  /* 0x0000000a07157224 */ /* 0x000fe400078e0202 */
.L_x_15:
[----:B------:R-:W1:Y:S01]  /*1230*/  LDCU UR4, c[0x0][0xb30] ;  /* 0x00016600ff0477ac */ /* 0x000e620008000800 */
[----:B------:R-:W2:Y:S08]  /*1240*/  S2UR UR37, SR_CgaCtaId ;  /* 0x00000000002579c3 */ /* 0x000eb00000008800 */
[----:B------:R-:W3:Y:S01]  /*1250*/  LDC R40, c[0x0][0xb24] ;  /* 0x0002c900ff287b82 */ /* 0x000ee20000000800 */
[----:B-1----:R-:W-:-:S09]  /*1260*/  UISETP.NE.AND UP1, UPT, UR4, 0x1, UPT ;  /* 0x000000010400788c */ /* 0x002fd2000bf25270 */
[----:B--2---:R-:W-:Y:S05]  /*1270*/  BRA.U UP1, `(.L_x_16) ;  /* 0x0000000101407547 */ /* 0x004fea000b800000 */
[----:B------:R-:W1:Y:S08]  /*1280*/  LDC.64 R4, c[0x0][0xb10] ;  /* 0x0002c400ff047b82 */ /* 0x000e700000000a00 */
[----:B------:R-:W2:Y:S08]  /*1290*/  LDC.64 R2, c[0x0][0xb18] ;  /* 0x0002c600ff027b82 */ /* 0x000eb00000000a00 */
[----:B------:R-:W4:Y:S08]  /*12a0*/  LDC R6, c[0x0][0xb20] ;  /* 0x0002c800ff067b82 */ /* 0x000f300000000800 */
[----:B------:R-:W3:Y:S01]  /*12b0*/  LDC R8, c[0x0][0xb0c] ;  /* 0x0002c300ff087b82 */ /* 0x000ee20000000800 */
[----:B-1----:R-:W-:-:S05]  /*12c0*/  IMAD.HI.U32 R4, R21, R4, RZ ;  /* 0x0000000415047227 */ /* 0x002fca00078e00ff */
[----:B------:R-:W-:Y:S01]  /*12d0*/  SHF.R.U32.HI R4, RZ, R5, R4 ;  /* 0x00000005ff047219 */ /* 0x000fe20000011604 */
[----:B--2---:R-:W-:Y:S01]  /*12e0*/  IMAD.HI.U32 R3, R20, R3, RZ ;  /* 0x0000000314037227 */ /* 0x004fe200078e00ff */
[----:B------:R-:W-:-:S04]  /*12f0*/  ISETP.NE.AND P0, PT, R2, 0x1, PT ;  /* 0x000000010200780c */ /* 0x000fc80003f05270 */
[----:B----4-:R-:W-:-:S04]  /*1300*/  SHF.R.U32.HI R3, RZ, R6, R3 ;  /* 0x00000006ff037219 */ /* 0x010fc80000011603 */
[----:B------:R-:W-:Y:S02]  /*1310*/  SEL R3, R20, R3, !P0 ;  /* 0x0000000314037207 */ /* 0x000fe40004000000 */
[----:B---3--:R-:W-:-:S04]  /*1320*/  ISETP.NE.AND P1, PT, R8, 0x1, PT ;  /* 0x000000010800780c */ /* 0x008fc80003f25270 */
[----:B------:R-:W-:-:S05]  /*1330*/  SEL R4, R21, R4, !P1 ;  /* 0x0000000415047207 */ /* 0x000fca0004800000 */
[----:B------:R-:W-:Y:S02]  /*1340*/  IMAD.IADD R5, R3, 0x1, -R4 ;  /* 0x0000000103057824 */ /* 0x000fe400078e0a04 */
[----:B------:R-:W-:Y:S02]  /*1350*/  IMAD.IADD R3, R4, 0x1, -R3 ;  /* 0x0000000104037824 */ /* 0x000fe400078e0a03 */
[----:B------:R-:W-:Y:S02]  /*1360*/  IMAD R21, R5, R8, R21 ;  /* 0x0000000805157224 */ /* 0x000fe400078e0215 */
[----:B------:R-:W-:-:S07]  /*1370*/  IMAD R20, R3, R2, R20 ;  /* 0x0000000203147224 */ /* 0x000fce00078e0214 */
.L_x_16:
[----:B------:R-:W-:Y:S01]  /*1380*/  BAR.SYNC.DEFER_BLOCKING 0x0 ;  /* 0x0000000000007b1d */ /* 0x000fe20000010000 */
[----:B------:R-:W-:Y:S01]  /*1390*/  UISETP.NE.AND UP1, UPT, UR8, 0x2, UPT ;  /* 0x000000020800788c */ /* 0x000fe2000bf25270 */
[----:B------:R-:W-:Y:S02]  /*13a0*/  ISETP.NE.OR P5, PT, R0, 0x2, !P5 ;  /* 0x000000020000780c */ /* 0x000fe40006fa5670 */
[----:B------:R-:W-:-:S06]  /*13b0*/  LOP3.LUT R2, R103, 0x1f, RZ, 0xc0, !PT ;  /* 0x0000001f67027812 */ /* 0x000fcc00078ec0ff */
[----:B------:R-:W-:Y:S05]  /*13c0*/  BRA.U UP1, `(.L_x_17) ;  /* 0x0000001101807547 */ /* 0x000fea000b800000 */
[----:B------:R-:W1:Y:S01]  /*13d0*/  LDCU UR13, c[0x0][0x38c] ;  /* 0x00007180ff0d77ac */ /* 0x000e620008000800 */
[----:B------:R-:W2:Y:S01]  /*13e0*/  LDC R9, c[0x0][0x370] ;  /* 0x0000dc00ff097b82 */ /* 0x000ea20000000800 */
[----:B------:R-:W-:Y:S01]  /*13f0*/  PLOP3.LUT P1, PT, PT, PT, UP2, 0x80, 0x8 ;  /* 0x000000000008781c */ /* 0x000fe20003f2f028 */
[----:B------:R-:W-:Y:S01]  /*1400*/  IMAD.MOV.U32 R15, RZ, RZ, 0x1 ;  /* 0x00000001ff0f7424 */ /* 0x000fe200078e00ff */
[----:B------:R-:W-:Y:S01]  /*1410*/  ISETP.EQ.OR P4, PT, R2, RZ, P5 ;  /* 0x000000ff0200720c */ /* 0x000fe20002f82670 */
[----:B------:R-:W-:Y:S01]  /*1420*/  IMAD.MOV.U32 R14, RZ, RZ, RZ ;  /* 0x000000ffff0e7224 */ /* 0x000fe200078e00ff */
[----:B------:R-:W-:Y:S02]  /*1430*/  PLOP3.LUT P1, PT, P1, PT, PT, 0x8, 0x80 ;  /* 0x000000000080781c */ /* 0x000fe40000f2e170 */
[----:B------:R-:W-:Y:S01]  /*1440*/  CS2R R12, SRZ ;  /* 0x00000000000c7805 */ /* 0x000fe2000001ff00 */
[----:B------:R-:W-:Y:S01]  /*1450*/  IMAD.MOV.U32 R10, RZ, RZ, 0x1 ;  /* 0x00000001ff0a7424 */ /* 0x000fe200078e00ff */
[----:B------:R-:W4:Y:S01]  /*1460*/  LDC R0, c[0x0][0x374] ;  /* 0x0000dd00ff007b82 */ /* 0x000f220000000800 */
[----:B------:R-:W2:Y:S01]  /*1470*/  LDCU.64 UR22, c[0x0][0x348] ;  /* 0x00006900ff1677ac */ /* 0x000ea20008000a00 */
[----:B------:R-:W-:Y:S01]  /*1480*/  UMOV UR6, URZ ;  /* 0x000000ff00067c82 */ /* 0x000fe20008000000 */
[----:B-1----:R-:W-:-:S04]  /*1490*/  UIADD3 UR5, UPT, UPT, UR13, 0x7f, URZ ;  /* 0x0000007f0d057890 */ /* 0x002fc8000fffe0ff */
[----:B------:R-:W-:-:S04]  /*14a0*/  USHF.R.S32.HI UR4, URZ, 0x1f, UR5 ;  /* 0x0000001fff047899 */ /* 0x000fc80008011405 */
[----:B------:R-:W-:-:S04]  /*14b0*/  ULEA.HI UR4, UR4, UR5, URZ, 0x7 ;  /* 0x0000000504047291 */ /* 0x000fc8000f8f38ff */
[----:B------:R-:W-:Y:S02]  /*14c0*/  USHF.R.S32.HI UR15, URZ, 0x7, UR4 ;  /* 0x00000007ff0f7899 */ /* 0x000fe40008011404 */
[----:B------:R-:W-:Y:S02]  /*14d0*/  UIADD3 UR4, UPT, UPT, UR13, -0x1, URZ ;  /* 0xffffffff0d047890 */ /* 0x000fe4000fffe0ff */
[----:B------:R-:W-:Y:S02]  /*14e0*/  UISETP.LT.U32.AND UP0, UPT, UR15, 0x5, UPT ;  /* 0x000000050f00788c */ /* 0x000fe4000bf01070 */
[----:B------:R-:W-:Y:S02]  /*14f0*/  UISETP.GE.U32.AND UP1, UPT, UR4, -0xff, UPT ;  /* 0xffffff010400788c */ /* 0x000fe4000bf26070 */
[----:B------:R-:W-:Y:S02]  /*1500*/  USEL UR14, UR15, 0x5, UP0 ;  /* 0x000000050f0e7887 */ /* 0x000fe40008000000 */
[----:B------:R-:W-:-:S02]  /*1510*/  UIADD3 UR13, UPT, UPT, UR13, 0xfe, URZ ;  /* 0x000000fe0d0d7890 */ /* 0x000fc4000fffe0ff */
[----:B------:R-:W-:Y:S02]  /*1520*/  UIADD3 UR5, UPT, UPT, UR14, -0x1, URZ ;  /* 0xffffffff0e057890 */ /* 0x000fe4000fffe0ff */
[----:B------:R-:W-:-:S03]  /*1530*/  UIADD3 UR7, UPT, UPT, UR15, -UR14, URZ ;  /* 0x8000000e0f077290 */ /* 0x000fc6000fffe0ff */
[----:B------:R-:W-:-:S04]  /*1540*/  @UP1 UIADD3 UR5, UPT, UPT, UR14, URZ, URZ ;  /* 0x000000ff0e051290 */ /* 0x000fc8000fffe0ff */
[----:B--2---:R-:W-:-:S12]  /*1550*/  UIADD3 UR5, UPT, UPT, UR5, 0x1, URZ ;  /* 0x0000000105057890 */ /* 0x004fd8000fffe0ff */
.L_x_35:
[----:B------:R-:W-:Y:S01]  /*1560*/  UISETP.NE.AND UP0, UPT, UR37, URZ, UPT ;  /* 0x000000ff2500728c */ /* 0x000fe2000bf05270 */
[----:B------:R-:W1:Y:S08]  /*1570*/  S2UR UR37, SR_CgaCtaId ;  /* 0x00000000002579c3 */ /* 0x000e700000008800 */
[----:B------:R-:W-:Y:S05]  /*1580*/  BRA.U UP0, `(.L_x_18) ;  /* 0x0000000100347547 */ /* 0x000fea000b800000 */
[----:B------:R-:W2:Y:S01]  /*1590*/  S2R R2, SR_CgaCtaId ;  /* 0x0000000000027919 */ /* 0x000ea20000008800 */
[----:B------:R-:W-:-:S04]  /*15a0*/  MOV R3, 0x400 ;  /* 0x0000040000037802 */ /* 0x000fc80000000f00 */
[----:B--2---:R-:W-:Y:S02]  /*15b0*/  LEA R3, R2, R3, 0x18 ;  /* 0x0000000302037211 */ /* 0x004fe400078ec0ff */
[----:B------:R-:W-:-:S03]  /*15c0*/  SHF.L.U32 R2, R10, 0x1f, RZ ;  /* 0x0000001f0a027819 */ /* 0x000fc600000006ff */
[----:B------:R-:W-:-:S04]  /*15d0*/  IMAD R3, R12, 0x8, R3 ;  /* 0x000000080c037824 */ /* 0x000fc800078e0203 */
[----:B------:R-:W2:Y:S02]  /*15e0*/  SYNCS.PHASECHK.TRANS64.TRYWAIT P0, [R3+URZ+0x110], R2 ;  /* 0x00011002030075a7 */ /* 0x000ea400080011ff */
[----:B--2---:R-:W-:Y:S05]  /*15f0*/  @!P0 BRA `(.L_x_19) ;  /* 0x0000007800c88947 */ /* 0x004fea0003800000 */
.L_x_126:
[----:B------:R-:W-:Y:S01]  /*1600*/  VIADD R12, R12, 0x1 ;  /* 0x000000010c0c7836 */ /* 0x000fe20000000000 */
[----:B------:R2:W-:Y:S04]  /*1610*/  SYNCS.ARRIVE.TRANS64.A1T0 RZ, [R3+URZ+0x100], RZ ;  /* 0x000100ff03ff79a7 */ /* 0x0005e800081000ff */
[----:B------:R-:W-:-:S04]  /*1620*/  ISETP.NE.AND P0, PT, R12, 0x2, PT ;  /* 0x000000020c00780c */ /* 0x000fc80003f05270 */
[----:B------:R-:W-:Y:S02]  /*1630*/  SEL R12, R12, RZ, P0 ;  /* 0x000000ff0c0c7207 */ /* 0x000fe40000000000 */
[----:B--2---:R-:W-:-:S04]  /*1640*/  SEL R3, RZ, 0x1, P0 ;  /* 0x00000001ff037807 */ /* 0x004fc80000000000 */
[----:B------:R-:W-:-:S07]  /*1650*/  LOP3.LUT R10, R10, R3, RZ, 0x3c, !PT ;  /* 0x000000030a0a7212 */ /* 0x000fce00078e3cff */
.L_x_18:
[----:B------:R-:W-:Y:S01]  /*1660*/  UMOV UR4, 0x400 ;  /* 0x0000040000047882 */ /* 0x000fe20000000000 */
[----:B------:R-:W-:Y:S01]  /*1670*/  SHF.L.U32 R2, R15, 0x1f, RZ ;  /* 0x0000001f0f027819 */ /* 0x000fe200000006ff */
[----:B-1----:R-:W-:Y:S01]  /*1680*/  ULEA UR4, UR37, UR4, 0x18 ;  /* 0x0000000425047291 */ /* 0x002fe2000f8ec0ff */
[----:B------:R-:W-:Y:S01]  /*1690*/  R2UR UR35, R21 ;  /* 0x00000000152372ca */ /* 0x000fe200000e0000 */
[----:B------:R-:W-:Y:S01]  /*16a0*/  UISETP.GE.U32.AND UP0, UPT, UR13, 0xff, UPT ;  /* 0x000000ff0d00788c */ /* 0x000fe2000bf06070 */
[----:B------:R-:W-:Y:S01]  /*16b0*/  R2UR UR11, R20 ;  /* 0x00000000140b72ca */ /* 0x000fe200000e0000 */
[----:B------:R-:W-:Y:S01]  /*16c0*/  ULEA UR8, UR6, UR4, 0x3 ;  /* 0x0000000406087291 */ /* 0x000fe2000f8e18ff */
[----:B------:R-:W-:-:S08]  /*16d0*/  UMOV UR24, URZ ;  /* 0x000000ff00187c82 */ /* 0x000fd00008000000 */
[----:B------:R1:W2:Y:S01]  /*16e0*/  SYNCS.PHASECHK.TRANS64.TRYWAIT P0, [UR8+0x28], R2 ;  /* 0x00002802ff0075a7 */ /* 0x0002a20008001108 */
[----:B------:R-:W-:Y:S02]  /*16f0*/  USHF.L.U32 UR35, UR35, 0x6, URZ ;  /* 0x0000000623237899 */ /* 0x000fe400080006ff */
[----:B------:R-:W-:Y:S01]  /*1700*/  USHF.L.U32 UR11, UR11, 0x8, URZ ;  /* 0x000000080b0b7899 */ /* 0x000fe200080006ff */
[----:B------:R-:W-:Y:S11]  /*1710*/  BRA.U !UP0, `(.L_x_20) ;  /* 0x0000000108a87547 */ /* 0x000ff6000b800000 */
[----:B------:R-:W-:Y:S01]  /*1720*/  UMOV UR16, URZ ;  /* 0x000000ff00107c82 */ /* 0x000fe20008000000 */
[----:B------:R-:W-:-:S05]  /*1730*/  UMOV UR17, UR6 ;  /* 0x0000000600117c82 */ /* 0x000fca0008000000 */
.L_x_25:
[----:B-1----:R-:W-:Y:S01]  /*1740*/  ULEA UR33, UR17, UR4, 0x3 ;  /* 0x0000000411217291 */ /* 0x002fe2000f8e18ff */
[----:B--2---:R-:W-:Y:S01]  /*1750*/  @!P5 MOV R3, 0xa000 ;  /* 0x0000a0000003d802 */ /* 0x004fe20000000f00 */
[----:B--2---:R-:W-:Y:S10]  /*1760*/  @P0 BRA `(.L_x_21) ;  /* 0x00000000000c0947 */ /* 0x004ff40003800000 */
[----:B------:R-:W-:-:S04]  /*1770*/  SHF.L.U32 R5, R15, 0x1f, RZ ;  /* 0x0000001f0f057819 */ /* 0x000fc800000006ff */
[----:B------:R-:W2:Y:S02]  /*1780*/  SYNCS.PHASECHK.TRANS64.TRYWAIT P0, [UR33+0x28], R5 ;  /* 0x00002805ff0075a7 */ /* 0x000ea40008001121 */
[----:B--2---:R-:W-:Y:S05]  /*1790*/  @!P0 BRA `(.L_x_22) ;  /* 0x0000007800748947 */ /* 0x004fea0003800000 */
.L_x_21:
[----:B------:R2:W-:Y:S01]  /*17a0*/  @!P5 SYNCS.ARRIVE.TRANS64 RZ, [UR33], R3 ;  /* 0x00000003ffffd9a7 */ /* 0x0005e20008000021 */
[----:B------:R-:W-:Y:S04]  /*17b0*/  BSSY.RECONVERGENT B0, `(.L_x_23) ;  /* 0x0000003000007945 */ /* 0x000fe80003800200 */
[----:B------:R-:W-:Y:S05]  /*17c0*/  @P4 BRA `(.L_x_24) ;  /* 0x0000000000044947 */ /* 0x000fea0003800000 */
[----:B------:R-:W-:Y:S05]  /*17d0*/  BPT.TRAP 0x1 ;  /* 0x000000040000795c */ /* 0x000fea0000300000 */
.L_x_24:
[----:B------:R-:W-:Y:S05]  /*17e0*/  BSYNC.RECONVERGENT B0 ;  /* 0x0000000000007941 */ /* 0x000fea0003800200 */
.L_x_23:
[----:B------:R-:W-:Y:S02]  /*17f0*/  UIADD3 UR6, UPT, UPT, UR17, 0x1, URZ ;  /* 0x0000000111067890 */ /* 0x000fe4000fffe0ff */
[----:B------:R-:W-:Y:S02]  /*1800*/  ULEA UR32, UR17, UR4, 0xd ;  /* 0x0000000411207291 */ /* 0x000fe4000f8e68ff */
[----:B------:R-:W-:Y:S02]  /*1810*/  UISETP.NE.AND UP0, UPT, UR6, 0x5, UPT ;  /* 0x000000050600788c */ /* 0x000fe4000bf05270 */
[----:B------:R-:W-:Y:S02]  /*1820*/  UIADD3 UR26, UP1, UPT, UR22, 0x80, URZ ;  /* 0x00000080161a7890 */ /* 0x000fe4000ff3e0ff */
[----:B------:R-:W-:Y:S02]  /*1830*/  USEL UR9, URZ, 0x1, UP0 ;  /* 0x00000001ff097887 */ /* 0x000fe40008000000 */
[----:B------:R-:W-:-:S02]  /*1840*/  USEL UR6, UR6, URZ, UP0 ;  /* 0x000000ff06067287 */ /* 0x000fc40008000000 */
[----:B------:R-:W-:Y:S02]  /*1850*/  UIADD3 UR20, UP0, UPT, UR22, 0x180, URZ ;  /* 0x0000018016147890 */ /* 0x000fe4000ff1e0ff */
[----:B------:R-:W-:Y:S01]  /*1860*/  ULEA UR8, UR6, UR4, 0x3 ;  /* 0x0000000406087291 */ /* 0x000fe2000f8e18ff */
[----:B------:R-:W-:Y:S01]  /*1870*/  LOP3.LUT R15, R15, UR9, RZ, 0x3c, !PT ;  /* 0x000000090f0f7c12 */ /* 0x000fe2000f8e3cff */
[----:B------:R-:W-:Y:S02]  /*1880*/  USHF.L.U32 UR34, UR16, 0x7, URZ ;  /* 0x0000000710227899 */ /* 0x000fe400080006ff */
[----:B------:R-:W-:Y:S01]  /*1890*/  UIADD3.X UR27, UPT, UPT, URZ, UR23, URZ, UP1, !UPT ;  /* 0x00000017ff1b7290 */ /* 0x000fe20008ffe4ff */
[----:B-1----:R-:W-:Y:S01]  /*18a0*/  SHF.L.U32 R2, R15, 0x1f, RZ ;  /* 0x0000001f0f027819 */ /* 0x002fe200000006ff */
[----:B------:R-:W-:Y:S02]  /*18b0*/  UIADD3 UR32, UPT, UPT, UR32, 0x6400, URZ ;  /* 0x0000640020207890 */ /* 0x000fe4000fffe0ff */
[----:B------:R-:W-:Y:S01]  /*18c0*/  UIADD3.X UR21, UPT, UPT, URZ, UR23, URZ, UP0, !UPT ;  /* 0x00000017ff157290 */ /* 0x000fe200087fe4ff */
[----:B------:R1:W1:Y:S01]  /*18d0*/  SYNCS.PHASECHK.TRANS64.TRYWAIT P0, [UR8+0x28], R2 ;  /* 0x00002802ff0075a7 */ /* 0x0002620008001108 */
[----:B------:R-:W-:Y:S01]  /*18e0*/  ULEA UR8, UR17, UR4, 0xf ;  /* 0x0000000411087291 */ /* 0x000fe2000f8e78ff */
[----:B------:R-:W-:Y:S01]  /*18f0*/  UMOV UR18, 0x0 ;  /* 0x0000000000127882 */ /* 0x000fe20000000000 */
[----:B------:R-:W-:-:S02]  /*1900*/  UMOV UR19, 0x10000000 ;  /* 0x1000000000137882 */ /* 0x000fc40000000000 */
[----:B------:R-:W-:Y:S01]  /*1910*/  UIADD3 UR8, UPT, UPT, UR8, 0x10400, URZ ;  /* 0x0001040008087890 */ /* 0x000fe2000fffe0ff */
[----:B------:R1:W-:Y:S01]  /*1920*/  UTMALDG.3D [UR32], [UR26], desc[UR18] ;  /* 0x000012201a0075b4 */ /* 0x0003e20008011000 */
[----:B------:R-:W-:Y:S01]  /*1930*/  UMOV UR12, UR36 ;  /* 0x00000024000c7c82 */ /* 0x000fe20008000000 */
[----:B------:R-:W-:Y:S01]  /*1940*/  UMOV UR9, UR33 ;  /* 0x0000002100097c82 */ /* 0x000fe20008000000 */
[----:B------:R-:W-:Y:S01]  /*1950*/  UMOV UR10, UR34 ;  /* 0x00000022000a7c82 */ /* 0x000fe20008000000 */
[----:B------:R-:W-:Y:S01]  /*1960*/  UIADD3 UR16, UPT, UPT, UR16, 0x1, URZ ;  /* 0x0000000110107890 */ /* 0x000fe2000fffe0ff */
[----:B------:R-:W-:Y:S01]  /*1970*/  UMOV UR24, UR5 ;  /* 0x0000000500187c82 */ /* 0x000fe20008000000 */
[----:B------:R-:W-:Y:S02]  /*1980*/  UMOV UR17, UR6 ;  /* 0x0000000600117c82 */ /* 0x000fe40008000000 */
[----:B------:R1:W-:Y:S01]  /*1990*/  UTMALDG.3D [UR8], [UR20], desc[UR18] ;  /* 0x00001208140075b4 */ /* 0x0003e20008011000 */
[----:B------:R-:W-:-:S09]  /*19a0*/  UISETP.NE.AND UP0, UPT, UR16, UR5, UPT ;  /* 0x000000051000728c */ /* 0x000fd2000bf05270 */
[----:B------:R-:W-:Y:S05]  /*19b0*/  BRA.U UP0, `(.L_x_25) ;  /* 0xfffffffd00607547 */ /* 0x000fea000b83ffff */
.L_x_20:
[----:B-1----:R-:W-:Y:S01]  /*19c0*/  ULEA UR8, UR6, UR4, 0x3 ;  /* 0x0000000406087291 */ /* 0x002fe2000f8e18ff */
[----:B------:R-:W-:Y:S01]  /*19d0*/  SHF.L.U32 R2, R15, 0x1f, RZ ;  /* 0x0000001f0f027819 */ /* 0x000fe200000006ff */
[----:B------:R-:W-:Y:S01]  /*19e0*/  @!P1 SYNCS.ARRIVE.TRANS64.A1T0 RZ, [UR4+0x98], RZ ;  /* 0x000098ffffff99a7 */ /* 0x000fe20008100004 */
[----:B------:R-:W-:-:S06]  /*19f0*/  UISETP.GT.AND UP0, UPT, UR15, UR14, UPT ;  /* 0x0000000e0f00728c */ /* 0x000fcc000bf04270 */
[----:B--2---:R1:W2:Y:S03]  /*1a00*/  SYNCS.PHASECHK.TRANS64.TRYWAIT P0, [UR8+0x28], R2 ;  /* 0x00002802ff0075a7 */ /* 0x0042a60008001108 */
[----:B------:R-:W-:Y:S05]  /*1a10*/  BRA.U !UP0, `(.L_x_26) ;  /* 0x0000000108ac7547 */ /* 0x000fea000b800000 */
[----:B------:R-:W-:Y:S01]  /*1a20*/  UIADD3 UR21, UPT, UPT, UR7, UR24, URZ ;  /* 0x0000001807157290 */ /* 0x000fe2000fffe0ff */
[----:B------:R-:W-:-:S11]  /*1a30*/  UMOV UR25, UR6 ;  /* 0x0000000600197c82 */ /* 0x000fd60008000000 */
.L_x_31:
[----:B-1----:R-:W-:Y:S01]  /*1a40*/  ULEA UR17, UR25, UR4, 0x3 ;  /* 0x0000000419117291 */ /* 0x002fe2000f8e18ff */
[----:B--2---:R-:W-:Y:S01]  /*1a50*/  @!P5 MOV R3, 0xa000 ;  /* 0x0000a0000003d802 */ /* 0x004fe20000000f00 */
[----:B--2---:R-:W-:Y:S10]  /*1a60*/  @P0 BRA `(.L_x_27) ;  /* 0x00000000000c0947 */ /* 0x004ff40003800000 */
[----:B------:R-:W-:-:S04]  /*1a70*/  SHF.L.U32 R5, R15, 0x1f, RZ ;  /* 0x0000001f0f057819 */ /* 0x000fc800000006ff */
[----:B------:R-:W2:Y:S02]  /*1a80*/  SYNCS.PHASECHK.TRANS64.TRYWAIT P0, [UR17+0x28], R5 ;  /* 0x00002805ff0075a7 */ /* 0x000ea40008001111 */
[----:B--2---:R-:W-:Y:S05]  /*1a90*/  @!P0 BRA `(.L_x_28) ;  /* 0x0000007400cc8947 */ /* 0x004fea0003800000 */
.L_x_27:
[----:B------:R2:W-:Y:S01]  /*1aa0*/  @!P5 SYNCS.ARRIVE.TRANS64 RZ, [UR17], R3 ;  /* 0x00000003ffffd9a7 */ /* 0x0005e20008000011 */
[----:B------:R-:W-:Y:S04]  /*1ab0*/  BSSY.RECONVERGENT B0, `(.L_x_29) ;  /* 0x0000003000007945 */ /* 0x000fe80003800200 */
[----:B------:R-:W-:Y:S05]  /*1ac0*/  @P4 BRA `(.L_x_30) ;  /* 0x0000000000044947 */ /* 0x000fea0003800000 */
[----:B------:R-:W-:Y:S05]  /*1ad0*/  BPT.TRAP 0x1 ;  /* 0x000000040000795c */ /* 0x000fea0000300000 */
.L_x_30:
[----:B------:R-:W-:Y:S05]  /*1ae0*/  BSYNC.RECONVERGENT B0 ;  /* 0x0000000000007941 */ /* 0x000fea0003800200 */
.L_x_29:
        /* <DEDUP_REMOVED lines=10> */
[----:B------:R-:W-:Y:S01]  /*1b90*/  UIADD3 UR16, UPT, UPT, UR16, 0x6400, URZ ;  /* 0x0000640010107890 */ /* 0x000fe2000fffe0ff */
[----:B-1----:R-:W-:Y:S01]  /*1ba0*/  SHF.L.U32 R2, R15, 0x1f, RZ ;  /* 0x0000001f0f027819 */ /* 0x002fe200000006ff */
[----:B------:R-:W-:Y:S02]  /*1bb0*/  UIADD3.X UR31, UPT, UPT, URZ, UR23, URZ, UP1, !UPT ;  /* 0x00000017ff1f7290 */ /* 0x000fe40008ffe4ff */
[----:B------:R-:W-:Y:S01]  /*1bc0*/  UIADD3.X UR29, UPT, UPT, URZ, UR23, URZ, UP0, !UPT ;  /* 0x00000017ff1d7290 */ /* 0x000fe200087fe4ff */
[----:B------:R1:W1:Y:S01]  /*1bd0*/  SYNCS.PHASECHK.TRANS64.TRYWAIT P0, [UR8+0x28], R2 ;  /* 0x00002802ff0075a7 */ /* 0x0002620008001108 */
[----:B------:R-:W-:Y:S01]  /*1be0*/  ULEA UR8, UR25, UR4, 0xf ;  /* 0x0000000419087291 */ /* 0x000fe2000f8e78ff */
[----:B------:R-:W-:Y:S01]  /*1bf0*/  UMOV UR26, 0x0 ;  /* 0x00000000001a7882 */ /* 0x000fe20000000000 */
[----:B------:R-:W-:-:S02]  /*1c00*/  UMOV UR27, 0x10000000 ;  /* 0x10000000001b7882 */ /* 0x000fc40000000000 */
[----:B------:R-:W-:Y:S01]  /*1c10*/  UIADD3 UR8, UPT, UPT, UR8, 0x10400, URZ ;  /* 0x0001040008087890 */ /* 0x000fe2000fffe0ff */
[----:B------:R-:W-:Y:S01]  /*1c20*/  UMOV UR19, UR35 ;  /* 0x0000002300137c82 */ /* 0x000fe20008000000 */
[----:B------:R-:W-:Y:S01]  /*1c30*/  UMOV UR20, UR36 ;  /* 0x0000002400147c82 */ /* 0x000fe20008000000 */
[----:B------:R-:W-:Y:S01]  /*1c40*/  UMOV UR12, UR36 ;  /* 0x00000024000c7c82 */ /* 0x000fe20008000000 */
[----:B------:R-:W-:Y:S01]  /*1c50*/  UMOV UR9, UR17 ;  /* 0x0000001100097c82 */ /* 0x000fe20008000000 */
[----:B------:R-:W-:Y:S01]  /*1c60*/  UMOV UR10, UR18 ;  /* 0x00000012000a7c82 */ /* 0x000fe20008000000 */
[----:B------:R1:W-:Y:S01]  /*1c70*/  UTMALDG.3D [UR16], [UR30], desc[UR26] ;  /* 0x00001a101e0075b4 */ /* 0x0003e20008011000 */
[----:B------:R-:W-:Y:S01]  /*1c80*/  UIADD3 UR24, UPT, UPT, UR24, 0x1, URZ ;  /* 0x0000000118187890 */ /* 0x000fe2000fffe0ff */
[----:B------:R-:W-:-:S03]  /*1c90*/  UMOV UR25, UR6 ;  /* 0x0000000600197c82 */ /* 0x000fc60008000000 */
[----:B------:R-:W-:Y:S01]  /*1ca0*/  UISETP.NE.AND UP0, UPT, UR24, UR21, UPT ;  /* 0x000000151800728c */ /* 0x000fe2000bf05270 */
[----:B------:R1:W-:Y:S08]  /*1cb0*/  UTMALDG.3D [UR8], [UR28], desc[UR26] ;  /* 0x00001a081c0075b4 */ /* 0x0003f00008011000 */
[----:B------:R-:W-:Y:S05]  /*1cc0*/  BRA.U UP0, `(.L_x_31) ;  /* 0xfffffffd005c7547 */ /* 0x000fea000b83ffff */
.L_x_26:
[C---:B-1----:R-:W-:Y:S01]  /*1cd0*/  LEA R2, R14.reuse, UR4, 0x3 ;  /* 0x000000040e027c11 */ /* 0x042fe2000f8e18ff */
[----:B------:R-:W-:Y:S01]  /*1ce0*/  NOP ;  /* 0x0000000000007918 */ /* 0x000fe20000000000 */
[----:B--2---:R-:W-:Y:S02]  /*1cf0*/  SHF.L.U32 R3, R13, 0x1f, RZ ;  /* 0x0000001f0d037819 */ /* 0x004fe400000006ff */
[----:B------:R-:W-:Y:S02]  /*1d00*/  LEA R4, R14, UR4, 0x4 ;  /* 0x000000040e047c11 */ /* 0x000fe4000f8e20ff */
[----:B------:R-:W1:Y:S02]  /*1d10*/  SYNCS.PHASECHK.TRANS64.TRYWAIT P0, [R2+URZ+0xa0], R3 ;  /* 0x0000a003020075a7 */ /* 0x000e6400080011ff */
[----:B-1----:R-:W-:Y:S05]  /*1d20*/  @!P0 BRA `(.L_x_32) ;  /* 0x0000007400408947 */ /* 0x002fea0003800000 */
.L_x_129:
[----:B------:R-:W2:Y:S01]  /*1d30*/  LDS.128 R4, [R4+0x130] ;  /* 0x0001300004047984 */ /* 0x000ea20000000c00 */
[----:B---3--:R-:W-:Y:S01]  /*1d40*/  ISETP.GE.AND P0, PT, R40, 0x1, PT ;  /* 0x000000012800780c */ /* 0x008fe20003f06270 */
[----:B-1----:R-:W-:Y:S01]  /*1d50*/  VIADD R2, R2, 0xb0 ;  /* 0x000000b002027836 */ /* 0x002fe20000000000 */
[----:B------:R-:W-:Y:S01]  /*1d60*/  @!PT LDS RZ, [RZ] ;  /* 0x00000000fffff984 */ /* 0x000fe20000000800 */
[----:B------:R-:W-:Y:S01]  /*1d70*/  @!PT LDS RZ, [RZ] ;  /* 0x00000000fffff984 */ /* 0x000fe20000000800 */
[----:B------:R-:W-:Y:S01]  /*1d80*/  @!PT LDS RZ, [RZ] ;  /* 0x00000000fffff984 */ /* 0x000fe20000000800 */
[----:B------:R-:W-:Y:S01]  /*1d90*/  @!PT LDS RZ, [RZ] ;  /* 0x00000000fffff984 */ /* 0x000fe20000000800 */
[----:B------:R1:W-:Y:S06]  /*1da0*/  MEMBAR.ALL.CTA ;  /* 0x0000000000007992 */ /* 0x0003ec0000008000 */
[----:B-1----:R-:W1:Y:S01]  /*1db0*/  FENCE.VIEW.ASYNC.S ;  /* 0x00000000000073c6 */ /* 0x002e620000000000 */
[----:B------:R-:W-:-:S04]  /*1dc0*/  PRMT R2, RZ, 0x654, R2 ;  /* 0x00000654ff027816 */ /* 0x000fc80000000002 */
[----:B-1----:R1:W-:Y:S01]  /*1dd0*/  SYNCS.ARRIVE.TRANS64.RED.A1T0 RZ, [R2+URZ], RZ ;  /* 0x000000ff02ff79a7 */ /* 0x0023e200081004ff */
[----:B--2---:R-:W-:-:S13]  /*1de0*/  LOP3.LUT P2, RZ, R6, 0x1, RZ, 0xc0, !PT ;  /* 0x0000000106ff7812 */ /* 0x004fda000784c0ff */
[----:B------:R-:W-:Y:S01]  /*1df0*/  @P2 SHF.R.U32.HI R3, RZ, 0x10, R5 ;  /* 0x00000010ff032819 */ /* 0x000fe20000011605 */
[----:B------:R-:W-:Y:S01]  /*1e00*/  VOTEU.ANY UP0, P2 ;  /* 0x0000000000ff7886 */ /* 0x000fe20001000100 */
[----:B------:R-:W-:Y:S02]  /*1e10*/  @P2 MOV R11, R4 ;  /* 0x00000004000b2202 */ /* 0x000fe40000000f00 */
[----:B------:R-:W-:Y:S02]  /*1e20*/  @P2 R2UR.BROADCAST UR8, R3 ;  /* 0x00000000030822ca */ /* 0x000fe400008e0000 */
[----:B------:R-:W-:-:S11]  /*1e30*/  @P2 LOP3.LUT R8, R5, 0xffff, RZ, 0xc0, !PT ;  /* 0x0000ffff05082812 */ /* 0x000fd600078ec0ff */
[----:B------:R-:W-:Y:S01]  /*1e40*/  @UP0 UMOV UR36, UR8 ;  /* 0x0000000800240c82 */ /* 0x000fe20008000000 */
[----:B-1----:R-:W-:Y:S05]  /*1e50*/  @!P0 BRA `(.L_x_33) ;  /* 0x0000000000b88947 */ /* 0x002fea0003800000 */
[----:B------:R-:W4:Y:S01]  /*1e60*/  LDC.64 R4, c[0x0][0xb18] ;  /* 0x0002c600ff047b82 */ /* 0x000f220000000a00 */
[----:B------:R-:W-:-:S07]  /*1e70*/  ISETP.NE.AND P3, PT, R40, 0x1, PT ;  /* 0x000000012800780c */ /* 0x000fce0003f65270 */
[----:B------:R-:W1:Y:S08]  /*1e80*/  LDC.64 R6, c[0x0][0xb10] ;  /* 0x0002c400ff067b82 */ /* 0x000e700000000a00 */
[----:B------:R-:W2:Y:S08]  /*1e90*/  LDC R16, c[0x0][0xb20] ;  /* 0x0002c800ff107b82 */ /* 0x000eb00000000800 */
[----:B------:R-:W3:Y:S01]  /*1ea0*/  LDC R18, c[0x0][0xb0c] ;  /* 0x0002c300ff127b82 */ /* 0x000ee20000000800 */
[----:B----4-:R-:W-:Y:S01]  /*1eb0*/  IMAD.HI.U32 R17, R0, R5, RZ ;  /* 0x0000000500117227 */ /* 0x010fe200078e00ff */
[----:B------:R-:W-:-:S03]  /*1ec0*/  ISETP.NE.AND P0, PT, R4, 0x1, PT ;  /* 0x000000010400780c */ /* 0x000fc60003f05270 */
[----:B------:R-:W-:-:S03]  /*1ed0*/  IMAD.HI.U32 R5, R8, R5, RZ ;  /* 0x0000000508057227 */ /* 0x000fc600078e00ff */
[----:B------:R-:W4:Y:S01]  /*1ee0*/  LDC.64 R2, c[0x0][0xb28] ;  /* 0x0002ca00ff027b82 */ /* 0x000f220000000a00 */
[----:B-1----:R-:W-:-:S04]  /*1ef0*/  IMAD.HI.U32 R20, R9, R6, RZ ;  /* 0x0000000609147227 */ /* 0x002fc800078e00ff */
[----:B------:R-:W-:Y:S01]  /*1f00*/  IMAD.HI.U32 R22, R11, R6, RZ ;  /* 0x000000060b167227 */ /* 0x000fe200078e00ff */
[----:B------:R-:W-:Y:S02]  /*1f10*/  SHF.R.U32.HI R20, RZ, R7, R20 ;  /* 0x00000007ff147219 */ /* 0x000fe40000011614 */
[-C--:B--2---:R-:W-:Y:S02]  /*1f20*/  SHF.R.U32.HI R17, RZ, R16.reuse, R17 ;  /* 0x00000010ff117219 */ /* 0x084fe40000011611 */
[----:B------:R-:W-:Y:S02]  /*1f30*/  SHF.R.U32.HI R5, RZ, R16, R5 ;  /* 0x00000010ff057219 */ /* 0x000fe40000011605 */
[----:B------:R-:W-:Y:S02]  /*1f40*/  SEL R17, R0, R17, !P0 ;  /* 0x0000001100117207 */ /* 0x000fe40004000000 */
[----:B------:R-:W-:Y:S02]  /*1f50*/  SHF.R.U32.HI R22, RZ, R7, R22 ;  /* 0x00000007ff167219 */ /* 0x000fe40000011616 */
[----:B---3--:R-:W-:-:S02]  /*1f60*/  ISETP.NE.AND P1, PT, R18, 0x1, PT ;  /* 0x000000011200780c */ /* 0x008fc40003f25270 */
[----:B------:R-:W-:Y:S02]  /*1f70*/  SEL R5, R8, R5, !P0 ;  /* 0x0000000508057207 */ /* 0x000fe40004000000 */
[----:B------:R-:W-:Y:S02]  /*1f80*/  SEL R19, R9, R20, !P1 ;  /* 0x0000001409137207 */ /* 0x000fe40004800000 */
[----:B------:R-:W-:Y:S01]  /*1f90*/  SEL R7, R11, R22, !P1 ;  /* 0x000000160b077207 */ /* 0x000fe20004800000 */
[----:B----4-:R-:W-:-:S04]  /*1fa0*/  IMAD.HI.U32 R20, R17, R2, RZ ;  /* 0x0000000211147227 */ /* 0x010fc800078e00ff */
[----:B------:R-:W-:Y:S01]  /*1fb0*/  IMAD.HI.U32 R6, R19, R2, RZ ;  /* 0x0000000213067227 */ /* 0x000fe200078e00ff */
[----:B------:R-:W-:-:S04]  /*1fc0*/  @P3 SHF.R.U32.HI R17, RZ, R3, R20 ;  /* 0x00000003ff113219 */ /* 0x000fc80000011614 */
[----:B------:R-:W-:Y:S01]  /*1fd0*/  @P3 SHF.R.U32.HI R19, RZ, R3, R6 ;  /* 0x00000003ff133219 */ /* 0x000fe20000011606 */
[----:B------:R-:W-:-:S04]  /*1fe0*/  IMAD R17, R40, R17, RZ ;  /* 0x0000001128117224 */ /* 0x000fc800078e02ff */
[----:B------:R-:W-:Y:S01]  /*1ff0*/  IMAD R6, R40, R19, RZ ;  /* 0x0000001328067224 */ /* 0x000fe200078e02ff */
[C---:B------:R-:W-:Y:S02]  /*2000*/  ISETP.GE.AND P0, PT, R5.reuse, R17, PT ;  /* 0x000000110500720c */ /* 0x040fe40003f06270 */
[----:B------:R-:W-:Y:S02]  /*2010*/  IADD3 R17, PT, PT, -R5, RZ, RZ ;  /* 0x000000ff05117210 */ /* 0x000fe40007ffe1ff */
[----:B------:R-:W-:Y:S01]  /*2020*/  ISETP.GE.OR P0, PT, R7, R6, P0 ;  /* 0x000000060700720c */ /* 0x000fe20000706670 */
[----:B------:R-:W-:-:S04]  /*2030*/  IMAD.HI.U32 R6, R5, R2, RZ ;  /* 0x0000000205067227 */ /* 0x000fc800078e00ff */
[----:B------:R-:W-:Y:S01]  /*2040*/  IMAD R8, R4, R17, R8 ;  /* 0x0000001104087224 */ /* 0x000fe200078e0208 */
[----:B------:R-:W-:-:S04]  /*2050*/  SHF.R.U32.HI R6, RZ, R3, R6 ;  /* 0x00000003ff067219 */ /* 0x000fc80000011606 */
[----:B------:R-:W-:-:S03]  /*2060*/  SEL R6, R5, R6, !P3 ;  /* 0x0000000605067207 */ /* 0x000fc60005800000 */
[----:B------:R-:W-:-:S04]  /*2070*/  @!P0 IMAD.HI.U32 R16, R7, R2, RZ ;  /* 0x0000000207108227 */ /* 0x000fc800078e00ff */
[----:B------:R-:W-:Y:S01]  /*2080*/  IMAD.MOV R2, RZ, RZ, -R6 ;  /* 0x000000ffff027224 */ /* 0x000fe200078e0a06 */
[----:B------:R-:W-:-:S03]  /*2090*/  @!P0 SHF.R.U32.HI R16, RZ, R3, R16 ;  /* 0x00000003ff108219 */ /* 0x000fc60000011610 */
[----:B------:R-:W-:Y:S01]  /*20a0*/  IMAD R2, R40, R2, R5 ;  /* 0x0000000228027224 */ /* 0x000fe200078e0205 */
        /* <DEDUP_REMOVED lines=9> */
.L_x_33:
[----:B------:R-:W1:Y:S02]  /*2140*/  LDCU UR8, c[0x0][0xb30] ;  /* 0x00016600ff0877ac */ /* 0x000e640008000800 */
[----:B-1----:R-:W-:-:S09]  /*2150*/  UISETP.NE.AND UP0, UPT, UR8, 0x1, UPT ;  /* 0x000000010800788c */ /* 0x002fd2000bf05270 */
[----:B------:R-:W-:Y:S05]  /*2160*/  BRA.U UP0, `(.L_x_34) ;  /* 0x0000000100407547 */ /* 0x000fea000b800000 */
[----:B------:R-:W1:Y:S08]  /*2170*/  LDC.64 R4, c[0x0][0xb10] ;  /* 0x0002c400ff047b82 */ /* 0x000e700000000a00 */
[----:B------:R-:W2:Y:S08]  /*2180*/  LDC.64 R2, c[0x0][0xb18] ;  /* 0x0002c600ff027b82 */ /* 0x000eb00000000a00 */
[----:B------:R-:W3:Y:S08]  /*2190*/  LDC R6, c[0x0][0xb20] ;  /* 0x0002c800ff067b82 */ /* 0x000ef00000000800 */
[----:B------:R-:W4:Y:S01]  /*21a0*/  LDC R16, c[0x0][0xb0c] ;  /* 0x0002c300ff107b82 */ /* 0x000f220000000800 */
[----:B-1----:R-:W-:-:S05]  /*21b0*/  IMAD.HI.U32 R4, R11, R4, RZ ;  /* 0x000000040b047227 */ /* 0x002fca00078e00ff */
[----:B------:R-:W-:Y:S01]  /*21c0*/  SHF.R.U32.HI R4, RZ, R5, R4 ;  /* 0x00000005ff047219 */ /* 0x000fe20000011604 */
[----:B--2---:R-:W-:Y:S01]  /*21d0*/  IMAD.HI.U32 R3, R8, R3, RZ ;  /* 0x0000000308037227 */ /* 0x004fe200078e00ff */
[----:B------:R-:W-:-:S04]  /*21e0*/  ISETP.NE.AND P0, PT, R2, 0x1, PT ;  /* 0x000000010200780c */ /* 0x000fc80003f05270 */
[----:B---3--:R-:W-:-:S04]  /*21f0*/  SHF.R.U32.HI R3, RZ, R6, R3 ;  /* 0x00000006ff037219 */ /* 0x008fc80000011603 */
[----:B------:R-:W-:Y:S02]  /*2200*/  SEL R3, R8, R3, !P0 ;  /* 0x0000000308037207 */ /* 0x000fe40004000000 */
[----:B----4-:R-:W-:-:S04]  /*2210*/  ISETP.NE.AND P1, PT, R16, 0x1, PT ;  /* 0x000000011000780c */ /* 0x010fc80003f25270 */
[----:B------:R-:W-:-:S05]  /*2220*/  SEL R4, R11, R4, !P1 ;  /* 0x000000040b047207 */ /* 0x000fca0004800000 */
[----:B------:R-:W-:Y:S02]  /*2230*/  IMAD.IADD R5, R3, 0x1, -R4 ;  /* 0x0000000103057824 */ /* 0x000fe400078e0a04 */
[----:B------:R-:W-:Y:S02]  /*2240*/  IMAD.IADD R3, R4, 0x1, -R3 ;  /* 0x0000000104037824 */ /* 0x000fe400078e0a03 */
[----:B------:R-:W-:Y:S02]  /*2250*/  IMAD R11, R5, R16, R11 ;  /* 0x00000010050b7224 */ /* 0x000fe400078e020b */
[----:B------:R-:W-:-:S07]  /*2260*/  IMAD R8, R3, R2, R8 ;  /* 0x0000000203087224 */ /* 0x000fce00078e0208 */
.L_x_34:
[----:B------:R-:W-:Y:S01]  /*2270*/  VIADD R14, R14, 0x1 ;  /* 0x000000010e0e7836 */ /* 0x000fe20000000000 */
[----:B------:R-:W-:Y:S01]  /*2280*/  PLOP3.LUT P1, PT, PT, PT, PT, 0x80, 0x8 ;  /* 0x000000000008781c */ /* 0x000fe20003f2f070 */
[----:B------:R-:W-:Y:S02]  /*2290*/  IMAD.IADD R21, R11, 0x1, R90 ;  /* 0x000000010b157824 */ /* 0x000fe400078e025a */
[----:B------:R-:W-:Y:S01]  /*22a0*/  IMAD.IADD R20, R8, 0x1, R83 ;  /* 0x0000000108147824 */ /* 0x000fe200078e0253 */
[----:B------:R-:W-:-:S04]  /*22b0*/  ISETP.NE.AND P0, PT, R14, 0x2, PT ;  /* 0x000000020e00780c */ /* 0x000fc80003f05270 */
[----:B------:R-:W-:Y:S02]  /*22c0*/  SEL R2, RZ, 0x1, P0 ;  /* 0x00000001ff027807 */ /* 0x000fe40000000000 */
[----:B------:R-:W-:Y:S02]  /*22d0*/  SEL R14, R14, RZ, P0 ;  /* 0x000000ff0e0e7207 */ /* 0x000fe40000000000 */
[----:B------:R-:W-:Y:S01]  /*22e0*/  LOP3.LUT R13, R13, R2, RZ, 0x3c, !PT ;  /* 0x000000020d0d7212 */ /* 0x000fe200078e3cff */
[----:B------:R-:W-:Y:S06]  /*22f0*/  @P2 BRA `(.L_x_35) ;  /* 0xfffffff000982947 */ /* 0x000fec000383ffff */
[----:B------:R-:W-:Y:S01]  /*2300*/  UIADD3 UR4, UPT, UPT, UR4, 0x28, URZ ;  /* 0x0000002804047890 */ /* 0x000fe2000fffe0ff */
[----:B------:R-:W-:-:S03]  /*2310*/  SHF.L.U32 R3, R15, 0x1f, RZ ;  /* 0x0000001f0f037819 */ /* 0x000fc600000006ff */
[----:B------:R-:W-:-:S09]  /*2320*/  ULEA UR5, UR6, UR4, 0x3 ;  /* 0x0000000406057291 */ /* 0x000fd2000f8e18ff */
[----:B------:R-:W1:Y:S02]  /*2330*/  SYNCS.PHASECHK.TRANS64.TRYWAIT P0, [UR5], R3 ;  /* 0x00000003ff0075a7 */ /* 0x000e640008001105 */
[----:B-1----:R-:W-:Y:S05]  /*2340*/  @!P0 BRA `(.L_x_36) ;  /* 0x0000006c00cc8947 */ /* 0x002fea0003800000 */
.L_x_131:
[----:B------:R-:W-:-:S04]  /*2350*/  UIADD3 UR6, UPT, UPT, UR6, 0x1, URZ ;  /* 0x0000000106067890 */ /* 0x000fc8000fffe0ff */
[----:B------:R-:W-:-:S04]  /*2360*/  UISETP.NE.AND UP0, UPT, UR6, 0x5, UPT ;  /* 0x000000050600788c */ /* 0x000fc8000bf05270 */
[----:B------:R-:W-:Y:S02]  /*2370*/  USEL UR7, URZ, 0x1, UP0 ;  /* 0x00000001ff077887 */ /* 0x000fe40008000000 */
[----:B------:R-:W-:-:S04]  /*2380*/  USEL UR6, UR6, URZ, UP0 ;  /* 0x000000ff06067287 */ /* 0x000fc80008000000 */
[----:B------:R-:W-:Y:S01]  /*2390*/  ULEA UR5, UR6, UR4, 0x3 ;  /* 0x0000000406057291 */ /* 0x000fe2000f8e18ff */
[----:B------:R-:W-:-:S04]  /*23a0*/  LOP3.LUT R2, R15, UR7, RZ, 0x3c, !PT ;  /* 0x000000070f027c12 */ /* 0x000fc8000f8e3cff */
[----:B-1----:R-:W-:-:S04]  /*23b0*/  SHF.L.U32 R3, R2, 0x1f, RZ ;  /* 0x0000001f02037819 */ /* 0x002fc800000006ff */
[----:B------:R-:W1:Y:S02]  /*23c0*/  SYNCS.PHASECHK.TRANS64.TRYWAIT P0, [UR5], R3 ;  /* 0x00000003ff0075a7 */ /* 0x000e640008001105 */
[----:B-1----:R-:W-:Y:S05]  /*23d0*/  @!P0 BRA `(.L_x_37) ;  /* 0x0000006c00c08947 */ /* 0x002fea0003800000 */
.L_x_133:
        /* <DEDUP_REMOVED lines=9> */
.L_x_135:
        /* <DEDUP_REMOVED lines=9> */
.L_x_137:
[----:B------:R-:W-:-:S04]  /*2500*/  UIADD3 UR6, UPT, UPT, UR6, 0x1, URZ ;  /* 0x0000000106067890 */ /* 0x000fc8000fffe0ff */
[----:B------:R-:W-:-:S04]  /*2510*/  UISETP.NE.AND UP0, UPT, UR6, 0x5, UPT ;  /* 0x000000050600788c */ /* 0x000fc8000bf05270 */
[----:B------:R-:W-:Y:S02]  /*2520*/  USEL UR5, URZ, 0x1, UP0 ;  /* 0x00000001ff057887 */ /* 0x000fe40008000000 */
[----:B------:R-:W-:-:S04]  /*2530*/  USEL UR6, UR6, URZ, UP0 ;  /* 0x000000ff06067287 */ /* 0x000fc80008000000 */
[----:B------:R-:W-:Y:S01]  /*2540*/  ULEA UR6, UR6, UR4, 0x3 ;  /* 0x0000000406067291 */ /* 0x000fe2000f8e18ff */
[----:B-1----:R-:W-:-:S04]  /*2550*/  LOP3.LUT R3, R2, UR5, RZ, 0x3c, !PT ;  /* 0x0000000502037c12 */ /* 0x002fc8000f8e3cff */
[----:B------:R-:W-:Y:S01]  /*2560*/  SHF.L.U32 R3, R3, 0x1f, RZ ;  /* 0x0000001f03037819 */ /* 0x000fe200000006ff */
[----:B----4-:R-:W-:-:S07]  /*2570*/  IMAD.U32 R0, RZ, RZ, UR6 ;  /* 0x00000006ff007e24 */ /* 0x010fce000f8e00ff */
.L_x_40:
[----:B-1----:R1:W2:Y:S02]  /*2580*/  SYNCS.PHASECHK.TRANS64.TRYWAIT P0, [R0+URZ], R3 ;  /* 0x00000003000075a7 */ /* 0x0022a400080011ff */
[----:B--2---:R-:W-:Y:S05]  /*2590*/  @!P0 NANOSLEEP.SYNCS 0x989680 ;  /* 0x009896800000895d */ /* 0x004fea0003900000 */
[----:B------:R-:W2:Y:S02]  /*25a0*/  @!P0 SYNCS.PHASECHK.TRANS64 P0, [R0+URZ], R3 ;  /* 0x00000003000085a7 */ /* 0x000ea400080010ff */
[----:B--2---:R-:W-:Y:S05]  /*25b0*/  @P0 EXIT ;  /* 0x000000000000094d */ /* 0x004fea0003800000 */
[----:B------:R-:W-:Y:S05]  /*25c0*/  BRA `(.L_x_40) ;  /* 0xfffffffc00ec7947 */ /* 0x000fea000383ffff */
.L_x_17:
[----:B------:R-:W-:-:S04]  /*25d0*/  UISETP.NE.AND UP1, UPT, UR37, URZ, UPT ;  /* 0x000000ff2500728c */ /* 0x000fc8000bf25270 */
[----:B------:R-:W-:-:S09]  /*25e0*/  UISETP.NE.OR UP1, UPT, UR8, 0x1, UP1 ;  /* 0x000000010800788c */ /* 0x000fd20008f25670 */
[----:B------:R-:W-:Y:S05]  /*25f0*/  BRA.U UP1, `(.L_x_41) ;  /* 0x0000000501487547 */ /* 0x000fea000b800000 */
[----:B------:R-:W-:Y:S01]  /*2600*/  ISETP.NE.AND P2, PT, R2, RZ, PT ;  /* 0x000000ff0200720c */ /* 0x000fe20003f45270 */
[----:B------:R-:W-:Y:S01]  /*2610*/  IMAD.MOV.U32 R12, RZ, RZ, 0x1 ;  /* 0x00000001ff0c7424 */ /* 0x000fe200078e00ff */
[----:B------:R-:W-:Y:S02]  /*2620*/  CS2R R10, SRZ ;  /* 0x00000000000a7805 */ /* 0x000fe4000001ff00 */
[----:B------:R-:W-:Y:S01]  /*2630*/  CS2R R8, SRZ ;  /* 0x0000000000087805 */ /* 0x000fe2000001ff00 */
[----:B------:R-:W-:Y:S01]  /*2640*/  UMOV UR4, 0x400 ;  /* 0x0000040000047882 */ /* 0x000fe20000000000 */
[----:B------:R-:W-:Y:S01]  /*2650*/  UMOV UR6, URZ ;  /* 0x000000ff00067c82 */ /* 0x000fe20008000000 */
[----:B------:R-:W-:-:S12]  /*2660*/  ULEA UR37, UR37, UR4, 0x18 ;  /* 0x0000000425257291 */ /* 0x000fd8000f8ec0ff */
.L_x_45:
[----:B------:R-:W-:Y:S02]  /*2670*/  LEA R0, R8, UR37, 0x3 ;  /* 0x0000002508007c11 */ /* 0x000fe4000f8e18ff */
[----:B------:R-:W-:-:S03]  /*2680*/  SHF.L.U32 R5, R9, 0x1f, RZ ;  /* 0x0000001f09057819 */ /* 0x000fc600000006ff */
[----:B------:R-:W-:Y:S01]  /*2690*/  VIADD R4, R0, 0x110 ;  /* 0x0000011000047836 */ /* 0x000fe20000000000 */
[----:B------:R-:W1:Y:S02]  /*26a0*/  SYNCS.PHASECHK.TRANS64.TRYWAIT P0, [R0+URZ+0x100], R5 ;  /* 0x00010005000075a7 */ /* 0x000e6400080011ff */
[----:B-1----:R-:W-:Y:S05]  /*26b0*/  @!P0 BRA `(.L_x_42) ;  /* 0x0000006c00508947 */ /* 0x002fea0003800000 */
.L_x_138:
[----:B------:R-:W-:Y:S01]  /*26c0*/  ULEA UR5, UR6, UR37, 0x3 ;  /* 0x0000002506057291 */ /* 0x000fe2000f8e18ff */
[----:B------:R-:W-:Y:S02]  /*26d0*/  PRMT R4, RZ, 0x654, R4 ;  /* 0x00000654ff047816 */ /* 0x000fe40000000004 */
[----:B-1----:R-:W-:Y:S01]  /*26e0*/  SHF.L.U32 R5, R12, 0x1f, RZ ;  /* 0x0000001f0c057819 */ /* 0x002fe200000006ff */
[----:B------:R-:W-:Y:S01]  /*26f0*/  UIADD3 UR4, UPT, UPT, UR5, 0xa0, URZ ;  /* 0x000000a005047890 */ /* 0x000fe2000fffe0ff */
[----:B------:R1:W-:Y:S05]  /*2700*/  SYNCS.ARRIVE.TRANS64.RED.A1T0 RZ, [R4+URZ], RZ ;  /* 0x000000ff04ff79a7 */ /* 0x0003ea00081004ff */
[----:B------:R-:W-:Y:S01]  /*2710*/  IMAD.U32 R7, RZ, RZ, UR4 ;  /* 0x00000004ff077e24 */ /* 0x000fe2000f8e00ff */
[----:B------:R-:W2:Y:S04]  /*2720*/  SYNCS.PHASECHK.TRANS64.TRYWAIT P0, [UR5+0xb0], R5 ;  /* 0x0000b005ff0075a7 */ /* 0x000ea80008001105 */
[----:B------:R-:W-:Y:S01]  /*2730*/  PRMT R6, R2, 0x654, R7 ;  /* 0x0000065402067816 */ /* 0x000fe20000000007 */
[----:B-1----:R-:W-:Y:S01]  /*2740*/  @!P2 IMAD.MOV.U32 R4, RZ, RZ, 0x10 ;  /* 0x00000010ff04a424 */ /* 0x002fe200078e00ff */
[----:B--2---:R-:W-:Y:S06]  /*2750*/  @!P0 BRA `(.L_x_43) ;  /* 0x0000006c003c8947 */ /* 0x004fec0003800000 */
.L_x_140:
[----:B------:R-:W-:Y:S01]  /*2760*/  ULEA UR4, UR6, UR37, 0x4 ;  /* 0x0000002506047291 */ /* 0x000fe2000f8e20ff */
[----:B------:R-:W-:Y:S01]  /*2770*/  SEL R3, R6, R3, !P2 ;  /* 0x0000000306037207 */ /* 0x000fe20005000000 */
[----:B------:R-:W-:Y:S01]  /*2780*/  UIADD3 UR5, UPT, UPT, UR5, 0xa0, URZ ;  /* 0x000000a005057890 */ /* 0x000fe2000fffe0ff */
[----:B-1----:R-:W-:Y:S01]  /*2790*/  LEA R0, R11, UR37, 0x3 ;  /* 0x000000250b007c11 */ /* 0x002fe2000f8e18ff */
[----:B------:R-:W-:Y:S01]  /*27a0*/  UIADD3 UR4, UPT, UPT, UR4, 0x130, URZ ;  /* 0x0000013004047890 */ /* 0x000fe2000fffe0ff */
[----:B------:R-:W-:Y:S01]  /*27b0*/  SHF.L.U32 R5, R10, 0x1f, RZ ;  /* 0x0000001f0a057819 */ /* 0x000fe200000006ff */
[----:B------:R1:W-:Y:S01]  /*27c0*/  @!P2 SYNCS.ARRIVE.TRANS64.RED RZ, [R3+URZ], R4 ;  /* 0x0000000403ffa9a7 */ /* 0x0003e200080004ff */
[----:B------:R-:W-:Y:S01]  /*27d0*/  UIADD3 UR6, UPT, UPT, UR6, 0x1, URZ ;  /* 0x0000000106067890 */ /* 0x000fe2000fffe0ff */
[----:B------:R-:W-:-:S03]  /*27e0*/  VIADD R8, R8, 0x1 ;  /* 0x0000000108087836 */ /* 0x000fc60000000000 */
[----:B------:R-:W-:Y:S02]  /*27f0*/  UISETP.NE.AND UP0, UPT, UR6, 0x2, UPT ;  /* 0x000000020600788c */ /* 0x000fe4000bf05270 */
[----:B------:R-:W-:Y:S06]  /*2800*/  UGETNEXTWORKID.BROADCAST [UR4], [UR5] ;  /* 0x00000000040073ca */ /* 0x000fec0008000100 */
[----:B------:R-:W-:Y:S01]  /*2810*/  USEL UR4, URZ, 0x1, UP0 ;  /* 0x00000001ff047887 */ /* 0x000fe20008000000 */
[----:B------:R-:W-:Y:S01]  /*2820*/  ISETP.NE.AND P0, PT, R8, 0x2, PT ;  /* 0x000000020800780c */ /* 0x000fe20003f05270 */
[----:B------:R-:W-:Y:S01]  /*2830*/  USEL UR6, UR6, URZ, UP0 ;  /* 0x000000ff06067287 */ /* 0x000fe20008000000 */
[----:B------:R-:W2:Y:S03]  /*2840*/  SYNCS.PHASECHK.TRANS64.TRYWAIT P1, [R0+URZ+0xa0], R5 ;  /* 0x0000a005000075a7 */ /* 0x000ea600080211ff */
[----:B------:R-:W-:Y:S01]  /*2850*/  LOP3.LUT R12, R12, UR4, RZ, 0x3c, !PT ;  /* 0x000000040c0c7c12 */ /* 0x000fe2000f8e3cff */
[----:B-12---:R-:W-:Y:S07]  /*2860*/  @!P1 BRA `(.L_x_44) ;  /* 0x0000006c00109947 */ /* 0x006fee0003800000 */
.L_x_141:
[C---:B------:R-:W-:Y:S01]  /*2870*/  LEA R4, R11.reuse, UR37, 0x4 ;  /* 0x000000250b047c11 */ /* 0x040fe2000f8e20ff */
[----:B-1----:R-:W-:Y:S01]  /*2880*/  VIADD R0, R0, 0xb0 ;  /* 0x000000b000007836 */ /* 0x002fe20000000000 */
[----:B------:R-:W-:Y:S01]  /*2890*/  SEL R8, R8, RZ, P0 ;  /* 0x000000ff08087207 */ /* 0x000fe20000000000 */
[----:B------:R-:W-:-:S03]  /*28a0*/  VIADD R11, R11, 0x1 ;  /* 0x000000010b0b7836 */ /* 0x000fc60000000000 */
[----:B------:R-:W1:Y:S01]  /*28b0*/  LDS.128 R4, [R4+0x130] ;  /* 0x0001300004047984 */ /* 0x000e620000000c00 */
[----:B------:R-:W-:Y:S02]  /*28c0*/  PRMT R0, RZ, 0x654, R0 ;  /* 0x00000654ff007816 */ /* 0x000fe40000000000 */
[C---:B------:R-:W-:Y:S01]  /*28d0*/  ISETP.NE.AND P1, PT, R11.reuse, 0x2, PT ;  /* 0x000000020b00780c */ /* 0x040fe20003f25270 */
[----:B------:R-:W-:Y:S01]  /*28e0*/  @!PT LDS RZ, [RZ] ;  /* 0x00000000fffff984 */ /* 0x000fe20000000800 */
[----:B------:R-:W-:Y:S01]  /*28f0*/  @!PT LDS RZ, [RZ] ;  /* 0x00000000fffff984 */ /* 0x000fe20000000800 */
[----:B------:R-:W-:Y:S01]  /*2900*/  @!PT LDS RZ, [RZ] ;  /* 0x00000000fffff984 */ /* 0x000fe20000000800 */
[----:B------:R-:W-:Y:S01]  /*2910*/  @!PT LDS RZ, [RZ] ;  /* 0x00000000fffff984 */ /* 0x000fe20000000800 */
[----:B------:R2:W-:Y:S06]  /*2920*/  MEMBAR.ALL.CTA ;  /* 0x0000000000007992 */ /* 0x0005ec0000008000 */
[----:B--2---:R-:W2:Y:S01]  /*2930*/  FENCE.VIEW.ASYNC.S ;  /* 0x00000000000073c6 */ /* 0x004ea20000000000 */
[----:B------:R-:W-:Y:S01]  /*2940*/  SEL R11, R11, RZ, P1 ;  /* 0x000000ff0b0b7207 */ /* 0x000fe20000800000 */
[----:B--2---:R2:W-:Y:S01]  /*2950*/  SYNCS.ARRIVE.TRANS64.RED.A1T0 RZ, [R0+URZ], RZ ;  /* 0x000000ff00ff79a7 */ /* 0x0045e200081004ff */
[----:B-1----:R-:W-:-:S02]  /*2960*/  LOP3.LUT P3, RZ, R6, 0x1, RZ, 0xc0, !PT ;  /* 0x0000000106ff7812 */ /* 0x002fc4000786c0ff */
[----:B------:R-:W-:-:S04]  /*2970*/  SEL R5, RZ, 0x1, P1 ;  /* 0x00000001ff057807 */ /* 0x000fc80000800000 */
[----:B------:R-:W-:Y:S02]  /*2980*/  LOP3.LUT R10, R10, R5, RZ, 0x3c, !PT ;  /* 0x000000050a0a7212 */ /* 0x000fe400078e3cff */
[----:B--2---:R-:W-:-:S04]  /*2990*/  SEL R0, RZ, 0x1, P0 ;  /* 0x00000001ff007807 */ /* 0x004fc80000000000 */
[----:B------:R-:W-:Y:S01]  /*29a0*/  LOP3.LUT R9, R9, R0, RZ, 0x3c, !PT ;  /* 0x0000000009097212 */ /* 0x000fe200078e3cff */
[----:B------:R-:W-:Y:S06]  /*29b0*/  @P3 BRA `(.L_x_45) ;  /* 0xfffffffc002c3947 */ /* 0x000fec000383ffff */
[----:B------:R-:W-:Y:S01]  /*29c0*/  ULEA UR5, UR6, UR37, 0x3 ;  /* 0x0000002506057291 */ /* 0x000fe2000f8e18ff */
[----:B------:R-:W-:-:S08]  /*29d0*/  SHF.L.U32 R3, R12, 0x1f, RZ ;  /* 0x0000001f0c037819 */ /* 0x000fd000000006ff */
[----:B------:R-:W1:Y:S02]  /*29e0*/  SYNCS.PHASECHK.TRANS64 P0, [UR5+0xb0], R3 ;  /* 0x0000b003ff0075a7 */ /* 0x000e640008001005 */
[----:B-1----:R-:W-:Y:S05]  /*29f0*/  @P0 BRA `(.L_x_46) ;  /* 0x0000000000080947 */ /* 0x002fea0003800000 */
[----:B------:R-:W1:Y:S02]  /*2a00*/  SYNCS.PHASECHK.TRANS64.TRYWAIT P0, [UR5+0xb0], R3 ;  /* 0x0000b003ff0075a7 */ /* 0x000e640008001105 */
[----:B-1----:R-:W-:Y:S05]  /*2a10*/  @!P0 BRA `(.L_x_47) ;  /* 0x0000006800b88947 */ /* 0x002fea0003800000 */
.L_x_46:
[----:B------:R-:W-:-:S04]  /*2a20*/  UIADD3 UR4, UPT, UPT, UR6, 0x1, URZ ;  /* 0x0000000106047890 */ /* 0x000fc8000fffe0ff */
[----:B------:R-:W-:-:S04]  /*2a30*/  UISETP.NE.AND UP0, UPT, UR4, 0x2, UPT ;  /* 0x000000020400788c */ /* 0x000fc8000bf05270 */
[----:B------:R-:W-:Y:S02]  /*2a40*/  USEL UR7, URZ, 0x1, UP0 ;  /* 0x00000001ff077887 */ /* 0x000fe40008000000 */
[----:B------:R-:W-:-:S04]  /*2a50*/  USEL UR4, UR4, URZ, UP0 ;  /* 0x000000ff04047287 */ /* 0x000fc80008000000 */
[----:B------:R-:W-:Y:S01]  /*2a60*/  ULEA UR4, UR4, UR37, 0x3 ;  /* 0x0000002504047291 */ /* 0x000fe2000f8e18ff */
[----:B-1----:R-:W-:-:S04]  /*2a70*/  LOP3.LUT R3, R12, UR7, RZ, 0x3c, !PT ;  /* 0x000000070c037c12 */ /* 0x002fc8000f8e3cff */
[----:B------:R-:W-:-:S04]  /*2a80*/  SHF.L.U32 R0, R3, 0x1f, RZ ;  /* 0x0000001f03007819 */ /* 0x000fc800000006ff */
[----:B------:R-:W1:Y:S02]  /*2a90*/  SYNCS.PHASECHK.TRANS64 P0, [UR4+0xb0], R0 ;  /* 0x0000b000ff0075a7 */ /* 0x000e640008001004 */
[----:B-1----:R-:W-:Y:S05]  /*2aa0*/  @P0 EXIT ;  /* 0x000000000000094d */ /* 0x002fea0003800000 */
[----:B------:R-:W-:Y:S02]  /*2ab0*/  SHF.L.U32 R3, R3, 0x1f, RZ ;  /* 0x0000001f03037819 */ /* 0x000fe400000006ff */
[----:B------:R-:W-:-:S07]  /*2ac0*/  MOV R0, UR4 ;  /* 0x0000000400007c02 */ /* 0x000fce0008000f00 */
.L_x_48:
[----:B-1----:R1:W2:Y:S02]  /*2ad0*/  SYNCS.PHASECHK.TRANS64.TRYWAIT P0, [R0+URZ+0xb0], R3 ;  /* 0x0000b003000075a7 */ /* 0x0022a400080011ff */
[----:B--2---:R-:W-:Y:S05]  /*2ae0*/  @!P0 NANOSLEEP.SYNCS 0x989680 ;  /* 0x009896800000895d */ /* 0x004fea0003900000 */
[----:B------:R-:W2:Y:S02]  /*2af0*/  @!P0 SYNCS.PHASECHK.TRANS64 P0, [R0+URZ+0xb0], R3 ;  /* 0x0000b003000085a7 */ /* 0x000ea400080010ff */
[----:B--2---:R-:W-:Y:S05]  /*2b00*/  @P0 EXIT ;  /* 0x000000000000094d */ /* 0x004fea0003800000 */
[----:B------:R-:W-:Y:S05]  /*2b10*/  BRA `(.L_x_48) ;  /* 0xfffffffc00ec7947 */ /* 0x000fea000383ffff */
.L_x_41:
[----:B------:R-:W-:-:S09]  /*2b20*/  UISETP.NE.AND UP1, UPT, UR8, URZ, UPT ;  /* 0x000000ff0800728c */ /* 0x000fd2000bf25270 */
[----:B------:R-:W-:Y:S05]  /*2b30*/  BRA.U UP1, `(.L_x_49) ;  /* 0x0000000d01cc7547 */ /* 0x000fea000b800000 */
[----:B------:R-:W-:Y:S01]  /*2b40*/  UMOV UR4, 0x40 ;  /* 0x0000004000047882 */ /* 0x000fe20000000000 */
[----:B------:R-:W-:Y:S01]  /*2b50*/  NOP ;  /* 0x0000000000007918 */ /* 0x000fe20000000000 */
[----:B------:R-:W-:Y:S01]  /*2b60*/  ULEA UR4, UR37, UR4, 0x18 ;  /* 0x0000000425047291 */ /* 0x000fe2000f8ec0ff */
[----:B------:R-:W-:Y:S02]  /*2b70*/  UMOV UR5, 0x400 ;  /* 0x0000040000057882 */ /* 0x000fe40000000000 */
[----:B------:R-:W-:-:S06]  /*2b80*/  ULEA UR37, UR37, UR5, 0x18 ;  /* 0x0000000525257291 */ /* 0x000fcc000f8ec0ff */
[----:B------:R-:W1:Y:S02]  /*2b90*/  LDS.U8 R0, [UR4+0x1c] ;  /* 0x00001c04ff007984 */ /* 0x000e640008000000 */
[----:B-1----:R-:W-:-:S13]  /*2ba0*/  ISETP.NE.AND P0, PT, R0, RZ, PT ;  /* 0x000000ff0000720c */ /* 0x002fda0003f05270 */
[----:B------:R-:W-:Y:S05]  /*2bb0*/  @P0 BRA `(.L_x_50) ;  /* 0x0000000000580947 */ /* 0x000fea0003800000 */
[----:B------:R-:W-:-:S13]  /*2bc0*/  ELECT P0, URZ, PT ;  /* 0x0000000000ff782f */ /* 0x000fda0003800000 */
[----:B------:R-:W-:Y:S05]  /*2bd0*/  @!P0 BRA `(.L_x_51) ;  /* 0x0000000000608947 */ /* 0x000fea0003800000 */
[----:B------:R-:W-:Y:S01]  /*2be0*/  UMOV UR5, 0x10 ;  /* 0x0000001000057882 */ /* 0x000fe20000000000 */
[----:B------:R-:W-:Y:S01]  /*2bf0*/  HFMA2 R0, -RZ, RZ, 0, 5.9604644775390625e-08 ;  /* 0x00000001ff007431 */ /* 0x000fe200000001ff */
[----:B------:R-:W-:-:S03]  /*2c00*/  MOV R2, 0xffff ;  /* 0x0000ffff00027802 */ /* 0x000fc60000000f00 */
[----:B------:R-:W-:Y:S04]  /*2c10*/  DEPBAR.LE SB1, 0x36 ;  /* 0x00009d800000791a */ /* 0x000fe80000000000 */
[----:B------:R-:W1:Y:S02]  /*2c20*/  UTCATOMSWS.FIND_AND_SET.ALIGN UP0, UR5, UR5 ;  /* 0x00000005000575e3 */ /* 0x000e640008000800 */
[----:B-1----:R-:W-:Y:S01]  /*2c30*/  MOV R3, UR5 ;  /* 0x0000000500037c02 */ /* 0x002fe20008000f00 */
[----:B------:R-:W-:Y:S06]  /*2c40*/  BRA.U UP0, `(.L_x_52) ;  /* 0x0000000100187547 */ /* 0x000fec000b800000 */
.L_x_53:
[----:B------:R-:W-:Y:S05]  /*2c50*/  NANOSLEEP 0x64 ;  /* 0x000000640000795d */ /* 0x000fea0003800000 */
[----:B------:R-:W-:-:S05]  /*2c60*/  UMOV UR5, 0x10 ;  /* 0x0000001000057882 */ /* 0x000fca0000000000 */
[----:B------:R-:W-:Y:S04]  /*2c70*/  DEPBAR.LE SB1, 0x36 ;  /* 0x00009d800000791a */ /* 0x000fe80000000000 */
[----:B------:R-:W1:Y:S02]  /*2c80*/  UTCATOMSWS.FIND_AND_SET.ALIGN UP0, UR5, UR5 ;  /* 0x00000005000575e3 */ /* 0x000e640008000800 */
[----:B-1----:R-:W-:Y:S01]  /*2c90*/  MOV R3, UR5 ;  /* 0x0000000500037c02 */ /* 0x002fe20008000f00 */
[----:B------:R-:W-:Y:S05]  /*2ca0*/  BRA.U !UP0, `(.L_x_53) ;  /* 0xfffffffd08e87547 */ /* 0x000fea000b83ffff */
.L_x_52:
[-C--:B------:R-:W-:Y:S02]  /*2cb0*/  SHF.L.U32 R2, R2, R3.reuse, RZ ;  /* 0x0000000302027219 */ /* 0x080fe400000006ff */
[----:B------:R-:W-:Y:S01]  /*2cc0*/  SHF.L.U32 R0, R0, R3, RZ ;  /* 0x0000000300007219 */ /* 0x000fe200000006ff */
[----:B------:R-:W-:Y:S02]  /*2cd0*/  IMAD.SHL.U32 R3, R3, 0x20, RZ ;  /* 0x0000002003037824 */ /* 0x000fe400078e00ff */
[----:B------:R1:W-:Y:S04]  /*2ce0*/  ATOMS.OR RZ, [UR4+0x14], R2 ;  /* 0x00001402ffff798c */ /* 0x0003e8000b000004 */
[----:B------:R1:W-:Y:S04]  /*2cf0*/  ATOMS.OR RZ, [UR4+0x18], R0 ;  /* 0x00001800ffff798c */ /* 0x0003e8000b000004 */
[----:B------:R1:W-:Y:S01]  /*2d00*/  STS [UR37+0x150], R3 ;  /* 0x00015003ff007988 */ /* 0x0003e20008000825 */
[----:B------:R-:W-:Y:S05]  /*2d10*/  BRA `(.L_x_51) ;  /* 0x0000000000107947 */ /* 0x000fea0003800000 */
.L_x_50:
[----:B------:R-:W-:Y:S02]  /*2d20*/  MOV R0, 0xffffffff ;  /* 0xffffffff00007802 */ /* 0x000fe40000000f00 */
[----:B------:R-:W-:-:S03]  /*2d30*/  MOV R2, 0x2d60 ;  /* 0x00002d6000027802 */ /* 0x000fc60000000f00 */
[----:B------:R1:W-:Y:S04]  /*2d40*/  STS [UR37+0x150], R0 ;  /* 0x00015000ff007988 */ /* 0x0003e80008000825 */
[----:B-1-3-5:R-:W-:Y:S05]  /*2d50*/  CALL.REL.NOINC `($__internal_1_$__cuda_sm10x_tcgen05_guardrail_trap_phase_invalid_during_alloc) ;  /* 0x0000006c00fc7944 */ /* 0x02afea0003c00000 */
.L_x_51:
[----:B------:R-:W-:Y:S05]  /*2d60*/  WARPSYNC.ALL ;  /* 0x0000000000007948 */ /* 0x000fea0003800000 */
[----:B------:R-:W2:Y:S01]  /*2d70*/  S2UR UR5, SR_CgaCtaId ;  /* 0x00000000000579c3 */ /* 0x000ea20000008800 */
[----:B------:R-:W-:Y:S01]  /*2d80*/  UMOV UR4, 0x400 ;  /* 0x0000040000047882 */ /* 0x000fe20000000000 */
[----:B------:R-:W-:-:S06]  /*2d90*/  NOP ;  /* 0x0000000000007918 */ /* 0x000fcc0000000000 */
[----:B------:R-:W-:Y:S06]  /*2da0*/  BAR.ARV 0x6, 0xa0 ;  /* 0x0182800000007b1d */ /* 0x000fec0000002000 */
[----:B------:R-:W4:Y:S01]  /*2db0*/  LDCU UR7, c[0x0][0x38c] ;  /* 0x00007180ff0777ac */ /* 0x000f220008000800 */
[----:B------:R-:W-:Y:S01]  /*2dc0*/  IMAD.MOV.U32 R11, RZ, RZ, 0x1 ;  /* 0x00000001ff0b7424 */ /* 0x000fe200078e00ff */
[----:B------:R-:W-:Y:S01]  /*2dd0*/  CS2R R8, SRZ ;  /* 0x0000000000087805 */ /* 0x000fe2000001ff00 */
[----:B------:R-:W-:Y:S01]  /*2de0*/  IMAD.MOV.U32 R10, RZ, RZ, RZ ;  /* 0x000000ffff0a7224 */ /* 0x000fe200078e00ff */
[----:B------:R-:W3:Y:S01]  /*2df0*/  LDCU UR6, c[0x0][0x38c] ;  /* 0x00007180ff0677ac */ /* 0x000ee20008000800 */
[----:B------:R-:W-:Y:S01]  /*2e00*/  UMOV UR15, URZ ;  /* 0x000000ff000f7c82 */ /* 0x000fe20008000000 */
[----:B------:R-:W-:Y:S01]  /*2e10*/  UMOV UR14, URZ ;  /* 0x000000ff000e7c82 */ /* 0x000fe20008000000 */
[----:B--2---:R-:W-:Y:S01]  /*2e20*/  ULEA UR5, UR5, UR4, 0x18 ;  /* 0x0000000405057291 */ /* 0x004fe2000f8ec0ff */
[----:B------:R-:W-:Y:S01]  /*2e30*/  UMOV UR24, 0x0 ;  /* 0x0000000000187882 */ /* 0x000fe20000000000 */
[----:B------:R-:W-:-:S02]  /*2e40*/  UMOV UR25, 0x44004a0 ;  /* 0x044004a000197882 */ /* 0x000fc40000000000 */
[----:B------:R-:W-:Y:S02]  /*2e50*/  UIADD3 UR10, UPT, UPT, UR5, 0x6400, URZ ;  /* 0x00006400050a7890 */ /* 0x000fe4000fffe0ff */
[----:B------:R-:W-:Y:S02]  /*2e60*/  UIADD3 UR11, UPT, UPT, UR5, 0x10400, URZ ;  /* 0x00010400050b7890 */ /* 0x000fe4000fffe0ff */
[----:B----4-:R-:W-:Y:S01]  /*2e70*/  UIADD3 UR7, UPT, UPT, UR7, 0x7f, URZ ;  /* 0x0000007f07077890 */ /* 0x010fe2000fffe0ff */
[----:B-1----:R-:W1:Y:S01]  /*2e80*/  LDS R0, [UR5+0x150] ;  /* 0x00015005ff007984 */ /* 0x002e620008000800 */
[----:B------:R-:W-:Y:S02]  /*2e90*/  USHF.R.U32.HI UR10, URZ, 0x4, UR10 ;  /* 0x00000004ff0a7899 */ /* 0x000fe4000801160a */
[----:B------:R-:W-:Y:S02]  /*2ea0*/  USHF.R.S32.HI UR4, URZ, 0x1f, UR7 ;  /* 0x0000001fff047899 */ /* 0x000fe40008011407 */
[----:B------:R-:W-:-:S02]  /*2eb0*/  USHF.R.U32.HI UR11, URZ, 0x4, UR11 ;  /* 0x00000004ff0b7899 */ /* 0x000fc4000801160b */
[----:B------:R-:W-:Y:S02]  /*2ec0*/  ULEA.HI UR4, UR4, UR7, URZ, 0x7 ;  /* 0x0000000704047291 */ /* 0x000fe4000f8f38ff */
[----:B------:R-:W-:Y:S02]  /*2ed0*/  ULOP3.LUT UR10, UR10, 0x3fff, URZ, 0xc0, !UPT ;  /* 0x00003fff0a0a7892 */ /* 0x000fe4000f8ec0ff */
[----:B------:R-:W-:Y:S02]  /*2ee0*/  USHF.R.S32.HI UR4, URZ, 0x7, UR4 ;  /* 0x00000007ff047899 */ /* 0x000fe40008011404 */
[----:B------:R-:W-:Y:S02]  /*2ef0*/  ULOP3.LUT UR11, UR11, 0x3fff, URZ, 0xc0, !UPT ;  /* 0x00003fff0b0b7892 */ /* 0x000fe4000f8ec0ff */
[----:B------:R-:W-:Y:S01]  /*2f00*/  UISETP.LT.AND UP0, UPT, UR4, 0x1, UPT ;  /* 0x000000010400788c */ /* 0x000fe2000bf01270 */
[----:B------:R-:W-:Y:S01]  /*2f10*/  UMOV UR22, 0x0 ;  /* 0x0000000000167882 */ /* 0x000fe20000000000 */
[----:B------:R-:W-:-:S02]  /*2f20*/  UMOV UR23, 0x44004a0 ;  /* 0x044004a000177882 */ /* 0x000fc40000000000 */
[----:B------:R-:W-:Y:S02]  /*2f30*/  USEL UR9, UR4, 0x1, !UP0 ;  /* 0x0000000104097887 */ /* 0x000fe4000c000000 */
[----:B------:R-:W-:Y:S02]  /*2f40*/  ULOP3.LUT UR10, UR10, 0x10000, URZ, 0xfc, !UPT ;  /* 0x000100000a0a7892 */ /* 0x000fe4000f8efcff */
[----:B------:R-:W-:Y:S02]  /*2f50*/  ULOP3.LUT UR11, UR11, 0x10000, URZ, 0xfc, !UPT ;  /* 0x000100000b0b7892 */ /* 0x000fe4000f8efcff */
[----:B------:R-:W-:Y:S02]  /*2f60*/  UIADD3 UR9, UPT, UPT, -UR9, URZ, URZ ;  /* 0x000000ff09097290 */ /* 0x000fe4000fffe1ff */
[----:B---3--:R-:W-:Y:S01]  /*2f70*/  UISETP.GE.AND UP3, UPT, UR6, 0x1, UPT ;  /* 0x000000010600788c */ /* 0x008fe2000bf66270 */
[----:B------:R-:W-:Y:S01]  /*2f80*/  UMOV UR20, 0x0 ;  /* 0x0000000000147882 */ /* 0x000fe20000000000 */
[----:B------:R-:W-:Y:S01]  /*2f90*/  UMOV UR21, 0x44004a0 ;  /* 0x044004a000157882 */ /* 0x000fe20000000000 */
[----:B------:R-:W-:Y:S01]  /*2fa0*/  UMOV UR18, 0x0 ;  /* 0x0000000000127882 */ /* 0x000fe20000000000 */
[----:B------:R-:W-:Y:S01]  /*2fb0*/  UMOV UR19, 0x44004a0 ;  /* 0x044004a000137882 */ /* 0x000fe20000000000 */
[----:B-1----:R-:W-:-:S15]  /*2fc0*/  R2UR UR16, R0 ;  /* 0x00000000001072ca */ /* 0x002fde00000e0000 */
.L_x_60:
[----:B------:R-:W-:Y:S02]  /*2fd0*/  LEA R0, R10, UR5, 0x3 ;  /* 0x000000050a007c11 */ /* 0x000fe4000f8e18ff */
[----:B------:R-:W-:Y:S02]  /*2fe0*/  SHF.L.U32 R5, R9, 0x1f, RZ ;  /* 0x0000001f09057819 */ /* 0x000fe400000006ff */
[----:B------:R-:W-:Y:S01]  /*2ff0*/  PLOP3.LUT P0, PT, PT, PT, UP3, 0x80, 0x8 ;  /* 0x000000000008781c */ /* 0x000fe20003f0f038 */
[----:B------:R-:W-:Y:S01]  /*3000*/  VIADD R3, R0, 0xb0 ;  /* 0x000000b000037836 */ /* 0x000fe20000000000 */
[----:B-1----:R-:W1:Y:S02]  /*3010*/  SYNCS.PHASECHK.TRANS64.TRYWAIT P1, [R0+URZ+0xa0], R5 ;  /* 0x0000a005000075a7 */ /* 0x002e6400080211ff */
[----:B-1-3--:R-:W-:Y:S09]  /*3020*/  @!P1 BRA `(.L_x_54) ;  /* 0x00000064004c9947 */ /* 0x00aff20003800000 */
.L_x_143:
[----:B------:R-:W-:Y:S01]  /*3030*/  LEA R4, R10, UR5, 0x4 ;  /* 0x000000050a047c11 */ /* 0x000fe2000f8e20ff */
[----:B------:R-:W-:Y:S01]  /*3040*/  @UP3 ULEA UR6, UR14, UR5, 0x3 ;  /* 0x000000050e063291 */ /* 0x000fe2000f8e18ff */
[----:B------:R-:W-:Y:S01]  /*3050*/  PLOP3.LUT P2, PT, PT, PT, PT, 0x80, 0x8 ;  /* 0x000000000008781c */ /* 0x000fe20003f4f070 */
[----:B------:R-:W-:Y:S01]  /*3060*/  ULEA UR7, UR15, UR5, 0x3 ;  /* 0x000000050f077291 */ /* 0x000fe2000f8e18ff */
[----:B------:R-:W-:Y:S02]  /*3070*/  PRMT R3, RZ, 0x654, R3 ;  /* 0x00000654ff037816 */ /* 0x000fe40000000003 */
[----:B-1----:R-:W1:Y:S01]  /*3080*/  LDS.128 R4, [R4+0x130] ;  /* 0x0001300004047984 */ /* 0x002e620000000c00 */
[----:B------:R-:W-:Y:S02]  /*3090*/  @P0 SHF.L.U32 R2, R8, 0x1f, RZ ;  /* 0x0000001f08020819 */ /* 0x000fe400000006ff */
[----:B------:R-:W-:Y:S01]  /*30a0*/  SHF.L.U32 R0, R11, 0x1f, RZ ;  /* 0x0000001f0b007819 */ /* 0x000fe200000006ff */
[----:B------:R-:W-:Y:S01]  /*30b0*/  @!PT LDS RZ, [RZ] ;  /* 0x00000000fffff984 */ /* 0x000fe20000000800 */
[----:B------:R-:W-:Y:S01]  /*30c0*/  @!PT LDS RZ, [RZ] ;  /* 0x00000000fffff984 */ /* 0x000fe20000000800 */
[----:B------:R-:W-:Y:S01]  /*30d0*/  @!PT LDS RZ, [RZ] ;  /* 0x00000000fffff984 */ /* 0x000fe20000000800 */
[----:B------:R-:W-:Y:S01]  /*30e0*/  @!PT LDS RZ, [RZ] ;  /* 0x00000000fffff984 */ /* 0x000fe20000000800 */
[----:B------:R2:W-:Y:S06]  /*30f0*/  MEMBAR.ALL.CTA ;  /* 0x0000000000007992 */ /* 0x0005ec0000008000 */
[----:B--2---:R-:W2:Y:S02]  /*3100*/  FENCE.VIEW.ASYNC.S ;  /* 0x00000000000073c6 */ /* 0x004ea40000000000 */
[----:B--2---:R2:W-:Y:S01]  /*3110*/  SYNCS.ARRIVE.TRANS64.RED.A1T0 RZ, [R3+URZ], RZ ;  /* 0x000000ff03ff79a7 */ /* 0x0045e200081004ff */
[----:B------:R2:W3:Y:S01]  /*3120*/  @P0 SYNCS.PHASECHK.TRANS64.TRYWAIT P2, [UR6], R2 ;  /* 0x00000002ff0005a7 */ /* 0x0004e20008041106 */
[----:B------:R-:W-:Y:S01]  /*3130*/  ULEA.HI UR6, UR15, UR15, URZ, 0x1 ;  /* 0x0000000f0f067291 */ /* 0x000fe2000f8f08ff */
[----:B-1----:R-:W-:-:S03]  /*3140*/  LOP3.LUT P1, RZ, R6, 0x1, RZ, 0xc0, !PT ;  /* 0x0000000106ff7812 */ /* 0x002fc6000782c0ff */
[----:B------:R-:W-:Y:S02]  /*3150*/  USHF.L.U32 UR8, UR6, 0x7, URZ ;  /* 0x0000000706087899 */ /* 0x000fe400080006ff */
[----:B------:R-:W-:Y:S02]  /*3160*/  ULOP3.LUT UR6, UR6, 0xffe, URZ, 0xc0, !UPT ;  /* 0x00000ffe06067892 */ /* 0x000fe4000f8ec0ff */
[----:B------:R-:W-:Y:S02]  /*3170*/  ULOP3.LUT UR8, UR8, 0xffffff00, URZ, 0xc0, !UPT ;  /* 0xffffff0008087892 */ /* 0x000fe4000f8ec0ff */
[----:B------:R-:W-:Y:S02]  /*3180*/  UIADD3 UR6, UPT, UPT, -UR6, UR15, URZ ;  /* 0x0000000f06067290 */ /* 0x000fe4000fffe1ff */
[----:B------:R-:W-:Y:S01]  /*3190*/  UIADD3 UR8, UPT, UPT, UR16, UR8, URZ ;  /* 0x0000000810087290 */ /* 0x000fe2000fffe0ff */
[----:B------:R-:W1:Y:S03]  /*31a0*/  SYNCS.PHASECHK.TRANS64.TRYWAIT P0, [UR7+0xe0], R0 ;  /* 0x0000e000ff0075a7 */ /* 0x000e660008001107 */
[----:B------:R-:W-:Y:S01]  /*31b0*/  ULEA UR8, UR6, UR8, 0x14 ;  /* 0x0000000806087291 */ /* 0x000fe2000f8ea0ff */
[----:B-123--:R-:W-:Y:S11]  /*31c0*/  @!P0 BRA `(.L_x_55) ;  /* 0x0000006000f88947 */ /* 0x00eff60003800000 */
.L_x_145:
[----:B------:R-:W-:Y:S01]  /*31d0*/  IADD3 R10, PT, PT, R10, 0x1, RZ ;  /* 0x000000010a0a7810 */ /* 0x000fe20007ffe0ff */
[----:B------:R-:W-:Y:S06]  /*31e0*/  BRA.U !UP3, `(.L_x_56) ;  /* 0x000000010bc07547 */ /* 0x000fec000b800000 */
[----:B------:R-:W-:Y:S01]  /*31f0*/  UPLOP3.LUT UP4, UPT, UPT, UPT, UPT, 0x40, 0x4 ;  /* 0x000000000004789c */ /* 0x000fe20003f8e870 */
[----:B------:R-:W-:Y:S01]  /*3200*/  UMOV UR13, UR9 ;  /* 0x00000009000d7c82 */ /* 0x000fe20008000000 */
[----:B------:R-:W-:Y:S01]  /*3210*/  UMOV UR12, UR4 ;  /* 0x00000004000c7c82 */ /* 0x000fe20008000000 */
[----:B------:R-:W-:-:S08]  /*3220*/  UMOV UR17, UR14 ;  /* 0x0000000e00117c82 */ /* 0x000fd00008000000 */
.L_x_59:
[----:B------:R-:W-:Y:S02]  /*3230*/  UIADD3 UR13, UPT, UPT, UR13, 0x1, URZ ;  /* 0x000000010d0d7890 */ /* 0x000fe4000fffe0ff */
[----:B--2---:R-:W-:Y:S02]  /*3240*/  ULEA UR6, UR17, UR5, 0x3 ;  /* 0x0000000511067291 */ /* 0x004fe4000f8e18ff */
[----:B------:R-:W-:Y:S01]  /*3250*/  UISETP.NE.AND UP0, UPT, UR13, URZ, UPT ;  /* 0x000000ff0d00728c */ /* 0x000fe2000bf05270 */
[----:B---3--:R-:W-:Y:S10]  /*3260*/  @P2 BRA `(.L_x_57) ;  /* 0x00000000000c2947 */ /* 0x008ff40003800000 */
[----:B-1----:R-:W-:Y:S04]  /*3270*/  SHF.L.U32 R3, R8, 0x1f, RZ ;  /* 0x0000001f08037819 */ /* 0x002fe800000006ff */
[----:B------:R-:W1:Y:S02]  /*3280*/  SYNCS.PHASECHK.TRANS64.TRYWAIT P0, [UR6], R3 ;  /* 0x00000003ff0075a7 */ /* 0x000e640008001106 */
[----:B-1----:R-:W-:Y:S05]  /*3290*/  @!P0 BRA `(.L_x_58) ;  /* 0x0000006000dc8947 */ /* 0x002fea0003800000 */
.L_x_57:
[----:B------:R-:W-:Y:S01]  /*32a0*/  UISETP.NE.AND UP1, UPT, UR12, 0x1, UPT ;  /* 0x000000010c00788c */ /* 0x000fe2000bf25270 */
[----:B------:R-:W-:Y:S01]  /*32b0*/  PLOP3.LUT P2, PT, PT, PT, PT, 0x80, 0x8 ;  /* 0x000000000008781c */ /* 0x000fe20003f4f070 */
[----:B------:R-:W-:Y:S02]  /*32c0*/  UIADD3 UR14, UPT, UPT, UR17, 0x1, URZ ;  /* 0x00000001110e7890 */ /* 0x000fe4000fffe0ff */
[----:B------:R-:W-:Y:S02]  /*32d0*/  ULEA UR28, UR17, UR11, 0xb ;  /* 0x0000000b111c7291 */ /* 0x000fe4000f8e58ff */
[----:B------:R-:W-:Y:S01]  /*32e0*/  UISETP.NE.AND UP2, UPT, UR14, 0x5, UPT ;  /* 0x000000050e00788c */ /* 0x000fe2000bf45270 */
[----:B------:R-:W-:Y:S01]  /*32f0*/  PLOP3.LUT P0, PT, PT, PT, UP1, 0x80, 0x8 ;  /* 0x000000000008781c */ /* 0x000fe20003f0f018 */
[----:B------:R-:W-:Y:S02]  /*3300*/  UIADD3 UR40, UPT, UPT, UR28, 0x2, URZ ;  /* 0x000000021c287890 */ /* 0x000fe4000fffe0ff */
[----:B------:R-:W-:Y:S02]  /*3310*/  USEL UR27, URZ, 0x1, UP2 ;  /* 0x00000001ff1b7887 */ /* 0x000fe40009000000 */
[----:B------:R-:W-:Y:S02]  /*3320*/  USEL UR14, UR14, URZ, UP2 ;  /* 0x000000ff0e0e7287 */ /* 0x000fe40009000000 */
[----:B------:R-:W-:Y:S02]  /*3330*/  UIADD3 UR36, UPT, UPT, UR28, 0x4, URZ ;  /* 0x000000041c247890 */ /* 0x000fe4000fffe0ff */
[----:B------:R-:W-:Y:S01]  /*3340*/  @UP1 ULEA UR26, UR14, UR5, 0x3 ;  /* 0x000000050e1a1291 */ /* 0x000fe2000f8e18ff */
[----:B------:R-:W-:Y:S01]  /*3350*/  LOP3.LUT R8, R8, UR27, RZ, 0x3c, !PT ;  /* 0x0000001b08087c12 */ /* 0x000fe2000f8e3cff */
[----:B------:R-:W-:Y:S02]  /*3360*/  UIADD3 UR32, UPT, UPT, UR28, 0x6, URZ ;  /* 0x000000061c207890 */ /* 0x000fe4000fffe0ff */
[----:B------:R-:W-:Y:S01]  /*3370*/  UIADD3 UR6, UPT, UPT, UR6, 0x28, URZ ;  /* 0x0000002806067890 */ /* 0x000fe2000fffe0ff */
[----:B-1----:R-:W-:Y:S01]  /*3380*/  @P0 SHF.L.U32 R0, R8, 0x1f, RZ ;  /* 0x0000001f08000819 */ /* 0x002fe200000006ff */
[----:B------:R-:W-:Y:S01]  /*3390*/  UIADD3 UR12, UPT, UPT, UR12, -0x1, URZ ;  /* 0xffffffff0c0c7890 */ /* 0x000fe2000fffe0ff */
[----:B------:R-:W-:Y:S02]  /*33a0*/  UMOV UR29, 0x40004040 ;  /* 0x40004040001d7882 */ /* 0x000fe40000000000 */
[----:B------:R2:W3:Y:S01]  /*33b0*/  @P0 SYNCS.PHASECHK.TRANS64.TRYWAIT P2, [UR26], R0 ;  /* 0x00000000ff0005a7 */ /* 0x0004e2000804111a */
[----:B------:R-:W-:Y:S01]  /*33c0*/  ULEA UR26, UR17, UR10, 0x9 ;  /* 0x0000000a111a7291 */ /* 0x000fe2000f8e48ff */
[----:B------:R-:W-:Y:S01]  /*33d0*/  UMOV UR27, 0x40004040 ;  /* 0x40004040001b7882 */ /* 0x000fe20000000000 */
[----:B------:R-:W-:Y:S02]  /*33e0*/  UMOV UR41, 0x40004040 ;  /* 0x4000404000297882 */ /* 0x000fe40000000000 */
[----:B------:R-:W-:Y:S02]  /*33f0*/  UIADD3 UR38, UPT, UPT, UR26, 0x2, URZ ;  /* 0x000000021a267890 */ /* 0x000fe4000fffe0ff */
[----:B------:R-:W-:Y:S02]  /*3400*/  UIADD3 UR34, UPT, UPT, UR26, 0x4, URZ ;  /* 0x000000041a227890 */ /* 0x000fe4000fffe0ff */
[----:B------:R-:W-:Y:S01]  /*3410*/  UIADD3 UR30, UPT, UPT, UR26, 0x6, URZ ;  /* 0x000000061a1e7890 */ /* 0x000fe2000fffe0ff */
[----:B------:R2:W-:Y:S01]  /*3420*/  UTCIMMA gdesc[UR26], gdesc[UR28], tmem[UR8], tmem[UR24], idesc[UR25], UP4 ;  /* 0x00ff181c1a0075ea */ /* 0x0005e2000a000108 */
[----:B------:R-:W-:Y:S01]  /*3430*/  UPLOP3.LUT UP4, UPT, UPT, UPT, UPT, 0x80, 0x8 ;  /* 0x000000000008789c */ /* 0x000fe20003f8f070 */
[----:B------:R-:W-:Y:S01]  /*3440*/  UMOV UR39, 0x40004040 ;  /* 0x4000404000277882 */ /* 0x000fe20000000000 */
[----:B------:R-:W-:Y:S01]  /*3450*/  UMOV UR37, 0x40004040 ;  /* 0x4000404000257882 */ /* 0x000fe20000000000 */
[----:B------:R2:W-:Y:S01]  /*3460*/  UTCIMMA gdesc[UR38], gdesc[UR40], tmem[UR8], tmem[UR22], idesc[UR23], UPT ;  /* 0x00ff1628260075ea */ /* 0x0005e2000b800108 */
[----:B------:R-:W-:Y:S01]  /*3470*/  UMOV UR35, 0x40004040 ;  /* 0x4000404000237882 */ /* 0x000fe20000000000 */
[----:B------:R-:W-:Y:S01]  /*3480*/  UMOV UR33, 0x40004040 ;  /* 0x4000404000217882 */ /* 0x000fe20000000000 */
[----:B------:R-:W-:Y:S01]  /*3490*/  UMOV UR31, 0x40004040 ;  /* 0x40004040001f7882 */ /* 0x000fe20000000000 */
[----:B------:R2:W-:Y:S01]  /*34a0*/  UTCIMMA gdesc[UR34], gdesc[UR36], tmem[UR8], tmem[UR20], idesc[UR21], UPT ;  /* 0x00ff1424220075ea */ /* 0x0005e2000b800108 */
[----:B------:R2:W-:Y:S01]  /*34b0*/  UTCIMMA gdesc[UR30], gdesc[UR32], tmem[UR8], tmem[UR18], idesc[UR19], UPT ;  /* 0x00ff12201e0075ea */ /* 0x0005e2000b800108 */
[----:B------:R2:W-:Y:S01]  /*34c0*/  UTCBAR [UR6], URZ ;  /* 0x000000ff060073e9 */ /* 0x0005e200080000ff */
[----:B------:R-:W-:Y:S01]  /*34d0*/  UMOV UR17, UR14 ;  /* 0x0000000e00117c82 */ /* 0x000fe20008000000 */
[----:B------:R-:W-:Y:S05]  /*34e0*/  BRA.U UP0, `(.L_x_59) ;  /* 0xfffffffd00507547 */ /* 0x000fea000b83ffff */
.L_x_56:
[----:B------:R-:W-:Y:S01]  /*34f0*/  UIADD3 UR15, UPT, UPT, UR15, 0x1, URZ ;  /* 0x000000010f0f7890 */ /* 0x000fe2000fffe0ff */
[C---:B------:R-:W-:Y:S01]  /*3500*/  ISETP.NE.AND P0, PT, R10.reuse, 0x2, PT ;  /* 0x000000020a00780c */ /* 0x040fe20003f05270 */
[----:B------:R-:W-:Y:S02]  /*3510*/  UIADD3 UR7, UPT, UPT, UR7, 0xc0, URZ ;  /* 0x000000c007077890 */ /* 0x000fe4000fffe0ff */
[----:B------:R-:W-:Y:S01]  /*3520*/  UISETP.NE.AND UP0, UPT, UR15, 0x4, UPT ;  /* 0x000000040f00788c */ /* 0x000fe2000bf05270 */
[----:B-12---:R-:W-:Y:S02]  /*3530*/  SEL R0, RZ, 0x1, P0 ;  /* 0x00000001ff007807 */ /* 0x006fe40000000000 */
[----:B------:R-:W-:Y:S01]  /*3540*/  SEL R10, R10, RZ, P0 ;  /* 0x000000ff0a0a7207 */ /* 0x000fe20000000000 */
[----:B------:R-:W-:Y:S01]  /*3550*/  USEL UR6, URZ, 0x1, UP0 ;  /* 0x00000001ff067887 */ /* 0x000fe20008000000 */
[----:B------:R-:W-:Y:S01]  /*3560*/  LOP3.LUT R9, R9, R0, RZ, 0x3c, !PT ;  /* 0x0000000009097212 */ /* 0x000fe200078e3cff */
[----:B------:R-:W-:Y:S01]  /*3570*/  USEL UR15, UR15, URZ, UP0 ;  /* 0x000000ff0f0f7287 */ /* 0x000fe20008000000 */
[----:B------:R1:W-:Y:S03]  /*3580*/  UTCBAR [UR7], URZ ;  /* 0x000000ff070073e9 */ /* 0x0003e600080000ff */
[----:B------:R-:W-:Y:S01]  /*3590*/  LOP3.LUT R11, R11, UR6, RZ, 0x3c, !PT ;  /* 0x000000060b0b7c12 */ /* 0x000fe2000f8e3cff */
[----:B------:R-:W-:Y:S07]  /*35a0*/  @P1 BRA `(.L_x_60) ;  /* 0xfffffff800881947 */ /* 0x000fee000383ffff */
[----:B------:R-:W2:Y:S01]  /*35b0*/  S2UR UR4, SR_CgaCtaId ;  /* 0x00000000000479c3 */ /* 0x000ea20000008800 */
[----:B------:R-:W-:Y:S01]  /*35c0*/  ELECT P0, URZ, PT ;  /* 0x0000000000ff782f */ /* 0x000fe20003800000 */
[----:B------:R-:W-:Y:S01]  /*35d0*/  IMAD.MOV.U32 R0, RZ, RZ, 0x1 ;  /* 0x00000001ff007424 */ /* 0x000fe200078e00ff */
[----:B------:R-:W-:Y:S01]  /*35e0*/  UIADD3 UR5, UPT, UPT, UR5, 0xe0, URZ ;  /* 0x000000e005057890 */ /* 0x000fe2000fffe0ff */
[----:B------:R-:W-:Y:S01]  /*35f0*/  SHF.L.U32 R3, R11, 0x1f, RZ ;  /* 0x0000001f0b037819 */ /* 0x000fe200000006ff */
[----:B------:R-:W-:-:S03]  /*3600*/  UMOV UR6, 0x40 ;  /* 0x0000004000067882 */ /* 0x000fc60000000000 */
[----:B------:R-:W-:Y:S01]  /*3610*/  UVIRTCOUNT.DEALLOC.SMPOOL 0x80 ;  /* 0x000000800000784c */ /* 0x000fe20000000000 */
[----:B--2---:R-:W-:Y:S02]  /*3620*/  ULEA UR4, UR4, UR6, 0x18 ;  /* 0x0000000604047291 */ /* 0x004fe4000f8ec0ff */
[----:B------:R-:W-:-:S07]  /*3630*/  ULEA UR6, UR15, UR5, 0x3 ;  /* 0x000000050f067291 */ /* 0x000fce000f8e18ff */
[----:B------:R2:W-:Y:S02]  /*3640*/  @P0 STS.U8 [UR4+0x1c], R0 ;  /* 0x00001c00ff000988 */ /* 0x0005e40008000004 */
[----:B------:R-:W4:Y:S02]  /*3650*/  SYNCS.PHASECHK.TRANS64.TRYWAIT P0, [UR6], R3 ;  /* 0x00000003ff0075a7 */ /* 0x000f240008001106 */
[----:B--2-4-:R-:W-:Y:S05]  /*3660*/  @!P0 BRA `(.L_x_61) ;  /* 0x0000006000008947 */ /* 0x014fea0003800000 */
.L_x_148:
[----:B-1----:R-:W-:-:S04]  /*3670*/  UIADD3 UR7, UPT, UPT, UR15, 0x1, URZ ;  /* 0x000000010f077890 */ /* 0x002fc8000fffe0ff */
[----:B------:R-:W-:-:S04]  /*3680*/  UISETP.NE.AND UP0, UPT, UR7, 0x4, UPT ;  /* 0x000000040700788c */ /* 0x000fc8000bf05270 */
[----:B------:R-:W-:Y:S02]  /*3690*/  USEL UR8, URZ, 0x1, UP0 ;  /* 0x00000001ff087887 */ /* 0x000fe40008000000 */
[----:B------:R-:W-:-:S04]  /*36a0*/  USEL UR7, UR7, URZ, UP0 ;  /* 0x000000ff07077287 */ /* 0x000fc80008000000 */
[----:B------:R-:W-:Y:S01]  /*36b0*/  ULEA UR6, UR7, UR5, 0x3 ;  /* 0x0000000507067291 */ /* 0x000fe2000f8e18ff */
[----:B------:R-:W-:-:S04]  /*36c0*/  LOP3.LUT R2, R11, UR8, RZ, 0x3c, !PT ;  /* 0x000000080b027c12 */ /* 0x000fc8000f8e3cff */
[----:B--2---:R-:W-:-:S04]  /*36d0*/  SHF.L.U32 R3, R2, 0x1f, RZ ;  /* 0x0000001f02037819 */ /* 0x004fc800000006ff */
[----:B------:R-:W1:Y:S02]  /*36e0*/  SYNCS.PHASECHK.TRANS64.TRYWAIT P0, [UR6], R3 ;  /* 0x00000003ff0075a7 */ /* 0x000e640008001106 */
[----:B-1----:R-:W-:Y:S05]  /*36f0*/  @!P0 BRA `(.L_x_62) ;  /* 0x0000005c00f48947 */ /* 0x002fea0003800000 */
.L_x_150:
        /* <DEDUP_REMOVED lines=9> */
.L_x_152:
[----:B------:R-:W-:-:S04]  /*3790*/  UIADD3 UR7, UPT, UPT, UR7, 0x1, URZ ;  /* 0x0000000107077890 */ /* 0x000fc8000fffe0ff */
[----:B------:R-:W-:-:S04]  /*37a0*/  UISETP.NE.AND UP0, UPT, UR7, 0x4, UPT ;  /* 0x000000040700788c */ /* 0x000fc8000bf05270 */
[----:B------:R-:W-:Y:S02]  /*37b0*/  USEL UR6, URZ, 0x1, UP0 ;  /* 0x00000001ff067887 */ /* 0x000fe40008000000 */
[----:B------:R-:W-:-:S04]  /*37c0*/  USEL UR7, UR7, URZ, UP0 ;  /* 0x000000ff07077287 */ /* 0x000fc80008000000 */
[----:B------:R-:W-:Y:S01]  /*37d0*/  ULEA UR7, UR7, UR5, 0x3 ;  /* 0x0000000507077291 */ /* 0x000fe2000f8e18ff */
[----:B-1----:R-:W-:-:S04]  /*37e0*/  LOP3.LUT R3, R2, UR6, RZ, 0x3c, !PT ;  /* 0x0000000602037c12 */ /* 0x002fc8000f8e3cff */
[----:B------:R-:W-:-:S04]  /*37f0*/  SHF.L.U32 R3, R3, 0x1f, RZ ;  /* 0x0000001f03037819 */ /* 0x000fc800000006ff */
[----:B------:R-:W1:Y:S02]  /*3800*/  SYNCS.PHASECHK.TRANS64.TRYWAIT P0, [UR7], R3 ;  /* 0x00000003ff0075a7 */ /* 0x000e640008001107 */
[----:B-1----:R-:W-:Y:S05]  /*3810*/  @!P0 BRA `(.L_x_64) ;  /* 0x0000005c00dc8947 */ /* 0x002fea0003800000 */
.L_x_154:
[----:B------:R-:W-:Y:S01]  /*3820*/  NOP ;  /* 0x0000000000007918 */ /* 0x000fe20000000000 */
[----:B-1----:R-:W1:Y:S01]  /*3830*/  LDS R0, [UR4+0x14] ;  /* 0x00001404ff007984 */ /* 0x002e620008000800 */
[----:B------:R-:W-:Y:S01]  /*3840*/  ULOP3.LUT UR6, UR16, 0xffff, URZ, 0xc0, !UPT ;  /* 0x0000ffff10067892 */ /* 0x000fe2000f8ec0ff */
[----:B------:R-:W-:Y:S01]  /*3850*/  UMOV UR8, 0xffff ;  /* 0x0000ffff00087882 */ /* 0x000fe20000000000 */
[----:B------:R-:W-:Y:S02]  /*3860*/  UMOV UR5, 0x1 ;  /* 0x0000000100057882 */ /* 0x000fe40000000000 */
[----:B------:R-:W-:-:S04]  /*3870*/  USHF.R.U32.HI UR6, URZ, 0x5, UR6 ;  /* 0x00000005ff067899 */ /* 0x000fc80008011606 */
[----:B------:R-:W-:Y:S02]  /*3880*/  USHF.L.U32 UR8, UR8, UR6, URZ ;  /* 0x0000000608087299 */ /* 0x000fe400080006ff */
[----:B------:R-:W-:-:S04]  /*3890*/  USHF.L.U32 UR5, UR5, UR6, URZ ;  /* 0x0000000605057299 */ /* 0x000fc800080006ff */
[----:B-1----:R-:W-:-:S04]  /*38a0*/  LOP3.LUT R0, R0, UR8, RZ, 0xc0, !PT ;  /* 0x0000000800007c12 */ /* 0x002fc8000f8ec0ff */
[----:B------:R-:W-:-:S13]  /*38b0*/  ISETP.NE.AND P0, PT, R0, UR8, PT ;  /* 0x0000000800007c0c */ /* 0x000fda000bf05270 */
[----:B------:R-:W-:Y:S05]  /*38c0*/  @P0 BRA `(.L_x_65) ;  /* 0x0000000000580947 */ /* 0x000fea0003800000 */
[----:B------:R-:W1:Y:S02]  /*38d0*/  LDS R0, [UR4+0x18] ;  /* 0x00001804ff007984 */ /* 0x000e640008000800 */
[----:B-1----:R-:W-:-:S04]  /*38e0*/  LOP3.LUT R0, R0, UR5, RZ, 0xc0, !PT ;  /* 0x0000000500007c12 */ /* 0x002fc8000f8ec0ff */
[----:B------:R-:W-:-:S13]  /*38f0*/  ISETP.NE.AND P0, PT, R0, UR5, PT ;  /* 0x0000000500007c0c */ /* 0x000fda000bf05270 */
[----:B------:R-:W-:Y:S05]  /*3900*/  @P0 BRA `(.L_x_66) ;  /* 0x00000000003c0947 */ /* 0x000fea0003800000 */
[----:B------:R-:W1:Y:S01]  /*3910*/  S2R R2, SR_LANEID ;  /* 0x0000000000027919 */ /* 0x000e620000000000 */
[----:B------:R-:W-:Y:S01]  /*3920*/  ULOP3.LUT UR8, URZ, UR8, URZ, 0x33, !UPT ;  /* 0x00000008ff087292 */ /* 0x000fe2000f8e33ff */
[----:B------:R-:W-:Y:S01]  /*3930*/  LOP3.LUT R4, RZ, UR5, RZ, 0x33, !PT ;  /* 0x00000005ff047c12 */ /* 0x000fe2000f8e33ff */
[----:B------:R-:W-:Y:S02]  /*3940*/  VOTEU.ANY UR7, UPT, PT ;  /* 0x0000000000077886 */ /* 0x000fe400038e0100 */
[----:B------:R-:W-:Y:S01]  /*3950*/  UFLO.U32 UR7, UR7 ;  /* 0x00000007000772bd */ /* 0x000fe200080e0000 */
[----:B------:R-:W2:Y:S01]  /*3960*/  REDUX UR5, R4 ;  /* 0x00000000040573c4 */ /* 0x000ea20000000000 */
[----:B------:R-:W-:-:S06]  /*3970*/  IMAD.U32 R0, RZ, RZ, UR8 ;  /* 0x00000008ff007e24 */ /* 0x000fcc000f8e00ff */
[----:B------:R4:W-:Y:S01]  /*3980*/  UTCATOMSWS.AND URZ, UR8 ;  /* 0x0000000800ff79e3 */ /* 0x0009e20008000000 */
[----:B------:R-:W3:Y:S01]  /*3990*/  REDUX UR6, R0 ;  /* 0x00000000000673c4 */ /* 0x000ee20000000000 */
[----:B-1----:R-:W-:Y:S01]  /*39a0*/  ISETP.EQ.U32.AND P0, PT, R2, UR7, PT ;  /* 0x0000000702007c0c */ /* 0x002fe2000bf02070 */
[----:B--2---:R-:W-:Y:S01]  /*39b0*/  IMAD.U32 R2, RZ, RZ, UR5 ;  /* 0x00000005ff027e24 */ /* 0x004fe2000f8e00ff */
[----:B---3--:R-:W-:-:S11]  /*39c0*/  MOV R3, UR6 ;  /* 0x0000000600037c02 */ /* 0x008fd60008000f00 */
[----:B------:R4:W-:Y:S04]  /*39d0*/  @P0 ATOMS.AND RZ, [UR4+0x14], R3 ;  /* 0x00001403ffff098c */ /* 0x0009e8000a800004 */
[----:B------:R4:W-:Y:S01]  /*39e0*/  @P0 ATOMS.AND RZ, [UR4+0x18], R2 ;  /* 0x00001802ffff098c */ /* 0x0009e2000a800004 */
[----:B------:R-:W-:Y:S05]  /*39f0*/  BRA `(.L_x_67) ;  /* 0x0000000000147947 */ /* 0x000fea0003800000 */
.L_x_66:
[----:B------:R-:W-:Y:S02]  /*3a00*/  MOV R2, 0x3a20 ;  /* 0x00003a2000027802 */ /* 0x000fe40000000f00 */
[----:B---3-5:R-:W-:Y:S05]  /*3a10*/  CALL.REL.NOINC `($__internal_0_$__cuda_sm10x_tcgen05_guardrail_trap_col_being_dealloced_not_returned_by_alloc) ;  /* 0x0000006000c07944 */ /* 0x028fea0003c00000 */
[----:B------:R-:W-:Y:S05]  /*3a20*/  BRA `(.L_x_67) ;  /* 0x0000000000087947 */ /* 0x000fea0003800000 */
.L_x_65:
[----:B------:R-:W-:Y:S02]  /*3a30*/  MOV R2, 0x3a50 ;  /* 0x00003a5000027802 */ /* 0x000fe40000000f00 */
[----:B---3-5:R-:W-:Y:S05]  /*3a40*/  CALL.REL.NOINC `($__internal_2_$__cuda_sm10x_tcgen05_guardrail_trap_unallocated_columns_being_dealloced) ;  /* 0x0000006000cc7944 */ /* 0x028fea0003c00000 */
.L_x_67:
[----:B------:R-:W-:Y:S01]  /*3a50*/  NOP ;  /* 0x0000000000007918 */ /* 0x000fe20000000000 */
[----:B----4-:R-:W-:Y:S05]  /*3a60*/  EXIT ;  /* 0x000000000000794d */ /* 0x010fea0003800000 */
.L_x_49:
[----:B------:R-:W-:-:S09]  /*3a70*/  UISETP.NE.OR UP2, UPT, UR8, 0x3, !UP2 ;  /* 0x000000030800788c */ /* 0x000fd2000d745670 */
[----:B------:R-:W-:Y:S05]  /*3a80*/  BRA.U UP2, `(.L_x_68) ;  /* 0x0000001102147547 */ /* 0x000fea000b800000 */
[----:B------:R-:W1:Y:S01]  /*3a90*/  LDC R0, c[0x0][0xb30] ;  /* 0x0002cc00ff007b82 */ /* 0x000e620000000800 */
[----:B------:R-:W2:Y:S01]  /*3aa0*/  LDCU.64 UR8, c[0x0][0x888] ;  /* 0x00011100ff0877ac */ /* 0x000ea20008000a00 */
[----:B------:R-:W-:Y:S02]  /*3ab0*/  HFMA2 R29, -RZ, RZ, 0, 0 ;  /* 0x00000000ff1d7431 */ /* 0x000fe400000001ff */
[----:B------:R-:W-:Y:S01]  /*3ac0*/  IMAD.MOV.U32 R31, RZ, RZ, 0x1 ;  /* 0x00000001ff1f7424 */ /* 0x000fe200078e00ff */
[----:B------:R-:W-:Y:S01]  /*3ad0*/  MOV R23, 0x1000 ;  /* 0x0000100000177802 */ /* 0x000fe20000000f00 */
[----:B------:R-:W4:Y:S01]  /*3ae0*/  LDCU.64 UR4, c[0x0][0x890] ;  /* 0x00011200ff0477ac */ /* 0x000f220008000a00 */
[----:B------:R-:W-:Y:S01]  /*3af0*/  IMAD.MOV.U32 R30, RZ, RZ, RZ ;  /* 0x000000ffff1e7224 */ /* 0x000fe200078e00ff */
[----:B------:R-:W3:Y:S01]  /*3b00*/  LDC R19, c[0x0][0x370] ;  /* 0x0000dc00ff137b82 */ /* 0x000ee20000000800 */
[----:B------:R-:W-:Y:S01]  /*3b10*/  UMOV UR7, 0x400 ;  /* 0x0000040000077882 */ /* 0x000fe20000000000 */
[----:B------:R-:W-:-:S02]  /*3b20*/  UPLOP3.LUT UP1, UPT, UPT, UPT, UPT, 0x40, 0x4 ;  /* 0x000000000004789c */ /* 0x000fc40003f2e870 */
[----:B------:R-:W-:-:S04]  /*3b30*/  ULEA UR7, UR37, UR7, 0x18 ;  /* 0x0000000725077291 */ /* 0x000fc8000f8ec0ff */
[----:B------:R-:W3:Y:S01]  /*3b40*/  LDC R2, c[0x0][0xb0c] ;  /* 0x0002c300ff027b82 */ /* 0x000ee20000000800 */
[----:B------:R-:W-:Y:S02]  /*3b50*/  UIADD3 UR13, UPT, UPT, UR7, 0x68, URZ ;  /* 0x00000068070d7890 */ /* 0x000fe4000fffe0ff */
[----:B--2---:R-:W-:Y:S02]  /*3b60*/  UISETP.NE.U32.AND UP2, UPT, UR8, URZ, UPT ;  /* 0x000000ff0800728c */ /* 0x004fe4000bf45070 */
[----:B------:R-:W-:Y:S02]  /*3b70*/  UIADD3 UR33, UPT, UPT, UR7, 0x50, URZ ;  /* 0x0000005007217890 */ /* 0x000fe4000fffe0ff */
[----:B----4-:R-:W-:Y:S01]  /*3b80*/  UISETP.NE.U32.AND UP3, UPT, UR4, URZ, UPT ;  /* 0x000000ff0400728c */ /* 0x010fe2000bf65070 */
[----:B------:R-:W2:Y:S01]  /*3b90*/  LDC R18, c[0x0][0xb20] ;  /* 0x0002c800ff127b82 */ /* 0x000ea20000000800 */
[----:B-1----:R-:W-:Y:S01]  /*3ba0*/  ISETP.NE.AND P1, PT, R0, 0x1, PT ;  /* 0x000000010000780c */ /* 0x002fe20003f25270 */
[----:B------:R-:W-:-:S02]  /*3bb0*/  UISETP.NE.AND.EX UP2, UPT, UR9, URZ, UPT, UP2 ;  /* 0x000000ff0900728c */ /* 0x000fc4000bf45320 */
[----:B------:R-:W-:Y:S02]  /*3bc0*/  UIADD3 UR25, UPT, UPT, UR7, 0x58, URZ ;  /* 0x0000005807197890 */ /* 0x000fe4000fffe0ff */
[----:B------:R-:W-:Y:S02]  /*3bd0*/  UIADD3 UR17, UPT, UPT, UR7, 0x60, URZ ;  /* 0x0000006007117890 */ /* 0x000fe4000fffe0ff */
[----:B------:R-:W1:Y:S01]  /*3be0*/  LDC.64 R32, c[0x0][0x348] ;  /* 0x0000d200ff207b82 */ /* 0x000e620000000a00 */
[----:B------:R-:W-:Y:S02]  /*3bf0*/  UPRMT UR13, UR37, 0x654, UR13 ;  /* 0x00000654250d7896 */ /* 0x000fe4000800000d */
[----:B------:R-:W-:-:S05]  /*3c00*/  UISETP.NE.AND.EX UP3, UPT, UR5, URZ, UPT, UP3 ;  /* 0x000000ff0500728c */ /* 0x000fca000bf65330 */
[----:B------:R-:W4:Y:S08]  /*3c10*/  LDC.64 R16, c[0x0][0xb10] ;  /* 0x0002c400ff107b82 */ /* 0x000f300000000a00 */
[----:B------:R-:W1:Y:S08]  /*3c20*/  LDC.64 R6, c[0x0][0xb18] ;  /* 0x0002c600ff067b82 */ /* 0x000e700000000a00 */
[----:B------:R-:W1:Y:S08]  /*3c30*/  LDC.64 R4, c[0x0][0xb28] ;  /* 0x0002ca00ff047b82 */ /* 0x000e700000000a00 */
[----:B--23--:R-:W1:Y:S02]  /*3c40*/  LDC R22, c[0x0][0x374] ;  /* 0x0000dd00ff167b82 */ /* 0x00ce640000000800 */
.L_x_79:
[C---:B------:R-:W-:Y:S02]  /*3c50*/  LEA R0, R30.reuse, UR7, 0x3 ;  /* 0x000000071e007c11 */ /* 0x040fe4000f8e18ff */
[----:B------:R-:W-:Y:S02]  /*3c60*/  SHF.L.U32 R3, R29, 0x1f, RZ ;  /* 0x0000001f1d037819 */ /* 0x000fe400000006ff */
[----:B------:R-:W-:Y:S02]  /*3c70*/  LEA R24, R30, UR7, 0x4 ;  /* 0x000000071e187c11 */ /* 0x000fe4000f8e20ff */
[----:B--2---:R-:W2:Y:S02]  /*3c80*/  SYNCS.PHASECHK.TRANS64.TRYWAIT P0, [R0+URZ+0xa0], R3 ;  /* 0x0000a003000075a7 */ /* 0x004ea400080011ff */
[----:B--2---:R-:W-:Y:S05]  /*3c90*/  @!P0 BRA `(.L_x_69) ;  /* 0x0000005800d48947 */ /* 0x004fea0003800000 */
.L_x_155:
[----:B------:R-:W-:Y:S01]  /*3ca0*/  ISETP.GE.AND P0, PT, R40, 0x1, PT ;  /* 0x000000012800780c */ /* 0x000fe20003f06270 */
[----:B------:R-:W3:Y:S01]  /*3cb0*/  LDS.128 R24, [R24+0x130] ;  /* 0x0001300018187984 */ /* 0x000ee20000000c00 */
[----:B--2---:R-:W-:Y:S01]  /*3cc0*/  VIADD R0, R0, 0xb0 ;  /* 0x000000b000007836 */ /* 0x004fe20000000000 */
[----:B------:R-:W-:Y:S01]  /*3cd0*/  @!PT LDS RZ, [RZ] ;  /* 0x00000000fffff984 */ /* 0x000fe20000000800 */
[----:B------:R-:W-:Y:S01]  /*3ce0*/  @!PT LDS RZ, [RZ] ;  /* 0x00000000fffff984 */ /* 0x000fe20000000800 */
[----:B------:R-:W-:Y:S01]  /*3cf0*/  @!PT LDS RZ, [RZ] ;  /* 0x00000000fffff984 */ /* 0x000fe20000000800 */
[----:B------:R-:W-:Y:S01]  /*3d00*/  @!PT LDS RZ, [RZ] ;  /* 0x00000000fffff984 */ /* 0x000fe20000000800 */
[----:B------:R2:W-:Y:S06]  /*3d10*/  MEMBAR.ALL.CTA ;  /* 0x0000000000007992 */ /* 0x0005ec0000008000 */
[----:B--2---:R-:W2:Y:S01]  /*3d20*/  FENCE.VIEW.ASYNC.S ;  /* 0x00000000000073c6 */ /* 0x004ea20000000000 */
[----:B------:R-:W-:Y:S04]  /*3d30*/  PRMT R0, RZ, 0x654, R0 ;  /* 0x00000654ff007816 */ /* 0x000fe80000000000 */
[----:B--2---:R2:W-:Y:S01]  /*3d40*/  SYNCS.ARRIVE.TRANS64.RED.A1T0 RZ, [R0+URZ], RZ ;  /* 0x000000ff00ff79a7 */ /* 0x0045e200081004ff */
[----:B---3--:R-:W-:Y:S11]  /*3d50*/  LOP3.LUT P3, RZ, R26, 0x1, RZ, 0xc0, !PT ;  /* 0x000000011aff7812 */ /* 0x008ff6000786c0ff */
[----:B------:R-:W-:Y:S02]  /*3d60*/  @!UPT UIADD3 URZ, UPT, UPT, URZ, URZ, URZ ;  /* 0x000000fffffff290 */ /* 0x000fe4000fffe0ff */
[----:B------:R-:W-:Y:S02]  /*3d70*/  @P3 MOV R13, R24 ;  /* 0x00000018000d3202 */ /* 0x000fe40000000f00 */
[----:B------:R-:W-:Y:S01]  /*3d80*/  @P3 LOP3.LUT R8, R25, 0xffff, RZ, 0xc0, !PT ;  /* 0x0000ffff19083812 */ /* 0x000fe200078ec0ff */
[----:B--2---:R-:W-:Y:S06]  /*3d90*/  @!P0 BRA `(.L_x_70) ;  /* 0x0000000000a48947 */ /* 0x004fec0003800000 */
[----:B-1----:R-:W-:Y:S01]  /*3da0*/  IMAD.HI.U32 R35, R22, R7, RZ ;  /* 0x0000000716237227 */ /* 0x002fe200078e00ff */
[----:B------:R-:W-:Y:S02]  /*3db0*/  ISETP.NE.AND P0, PT, R6, 0x1, PT ;  /* 0x000000010600780c */ /* 0x000fe40003f05270 */
[----:B------:R-:W-:Y:S01]  /*3dc0*/  ISETP.NE.AND P2, PT, R40, 0x1, PT ;  /* 0x000000012800780c */ /* 0x000fe20003f45270 */
[----:B----4-:R-:W-:Y:S01]  /*3dd0*/  IMAD.HI.U32 R34, R19, R16, RZ ;  /* 0x0000001013227227 */ /* 0x010fe200078e00ff */
[----:B------:R-:W-:Y:S02]  /*3de0*/  SHF.R.U32.HI R35, RZ, R18, R35 ;  /* 0x00000012ff237219 */ /* 0x000fe40000011623 */
[----:B------:R-:W-:Y:S01]  /*3df0*/  ISETP.NE.AND P4, PT, R2, 0x1, PT ;  /* 0x000000010200780c */ /* 0x000fe20003f85270 */
[----:B------:R-:W-:Y:S01]  /*3e00*/  IMAD.HI.U32 R36, R13, R16, RZ ;  /* 0x000000100d247227 */ /* 0x000fe200078e00ff */
[----:B------:R-:W-:Y:S02]  /*3e10*/  SHF.R.U32.HI R34, RZ, R17, R34 ;  /* 0x00000011ff227219 */ /* 0x000fe40000011622 */
[----:B------:R-:W-:Y:S01]  /*3e20*/  SEL R3, R22, R35, !P0 ;  /* 0x0000002316037207 */ /* 0x000fe20004000000 */
[C---:B------:R-:W-:Y:S01]  /*3e30*/  IMAD.HI.U32 R35, R8.reuse, R7, RZ ;  /* 0x0000000708237227 */ /* 0x040fe200078e00ff */
[----:B------:R-:W-:Y:S02]  /*3e40*/  SEL R11, R19, R34, !P4 ;  /* 0x00000022130b7207 */ /* 0x000fe40006000000 */
[----:B------:R-:W-:Y:S01]  /*3e50*/  SHF.R.U32.HI R36, RZ, R17, R36 ;  /* 0x00000011ff247219 */ /* 0x000fe20000011624 */
[----:B------:R-:W-:Y:S01]  /*3e60*/  IMAD.HI.U32 R38, R3, R4, RZ ;  /* 0x0000000403267227 */ /* 0x000fe200078e00ff */
[----:B------:R-:W-:Y:S03]  /*3e70*/  SHF.R.U32.HI R35, RZ, R18, R35 ;  /* 0x00000012ff237219 */ /* 0x000fe60000011623 */
[----:B------:R-:W-:Y:S01]  /*3e80*/  IMAD.HI.U32 R34, R11, R4, RZ ;  /* 0x000000040b227227 */ /* 0x000fe200078e00ff */
[----:B------:R-:W-:Y:S02]  /*3e90*/  @P2 SHF.R.U32.HI R3, RZ, R5, R38 ;  /* 0x00000005ff032219 */ /* 0x000fe40000011626 */
[----:B------:R-:W-:Y:S02]  /*3ea0*/  SEL R9, R8, R35, !P0 ;  /* 0x0000002308097207 */ /* 0x000fe40004000000 */
[----:B------:R-:W-:Y:S01]  /*3eb0*/  @P2 SHF.R.U32.HI R11, RZ, R5, R34 ;  /* 0x00000005ff0b2219 */ /* 0x000fe20000011622 */
[C---:B------:R-:W-:Y:S01]  /*3ec0*/  IMAD R10, R40.reuse, R3, RZ ;  /* 0x00000003280a7224 */ /* 0x040fe200078e02ff */
[----:B------:R-:W-:Y:S01]  /*3ed0*/  SEL R3, R13, R36, !P4 ;  /* 0x000000240d037207 */ /* 0x000fe20006000000 */
[C---:B------:R-:W-:Y:S03]  /*3ee0*/  IMAD.HI.U32 R14, R9.reuse, R4, RZ ;  /* 0x00000004090e7227 */ /* 0x040fe600078e00ff */
[----:B------:R-:W-:Y:S01]  /*3ef0*/  ISETP.GE.AND P0, PT, R9, R10, PT ;  /* 0x0000000a0900720c */ /* 0x000fe20003f06270 */
[C---:B------:R-:W-:Y:S01]  /*3f00*/  IMAD R12, R40.reuse, R11, RZ ;  /* 0x0000000b280c7224 */ /* 0x040fe200078e02ff */
[-C--:B------:R-:W-:Y:S04]  /*3f10*/  SHF.R.U32.HI R14, RZ, R5.reuse, R14 ;  /* 0x00000005ff0e7219 */ /* 0x080fe8000001160e */
[----:B------:R-:W-:Y:S02]  /*3f20*/  ISETP.GE.OR P0, PT, R3, R12, P0 ;  /* 0x0000000c0300720c */ /* 0x000fe40000706670 */
[----:B------:R-:W-:Y:S05]  /*3f30*/  SEL R15, R9, R14, !P2 ;  /* 0x0000000e090f7207 */ /* 0x000fea0005000000 */
[----:B------:R-:W-:Y:S04]  /*3f40*/  IMAD.MOV R14, RZ, RZ, -R15 ;  /* 0x000000ffff0e7224 */ /* 0x000fe800078e0a0f */
[----:B------:R-:W-:Y:S02]  /*3f50*/  IMAD R14, R40, R14, R9 ;  /* 0x0000000e280e7224 */ /* 0x000fe400078e0209 */
[C---:B------:R-:W-:Y:S05]  /*3f60*/  @!P0 IMAD.HI.U32 R10, R3.reuse, R4, RZ ;  /* 0x00000004030a8227 */ /* 0x040fea00078e00ff */
[----:B------:R-:W-:Y:S04]  /*3f70*/  @!P0 SHF.R.U32.HI R10, RZ, R5, R10 ;  /* 0x00000005ff0a8219 */ /* 0x000fe8000001160a */
[----:B------:R-:W-:Y:S01]  /*3f80*/  @!P0 SEL R0, R3, R10, !P2 ;  /* 0x0000000a03008207 */ /* 0x000fe20005000000 */
[----:B------:R-:W-:Y:S03]  /*3f90*/  IMAD.MOV R10, RZ, RZ, -R3 ;  /* 0x000000ffff0a7224 */ /* 0x000fe600078e0a03 */
[----:B------:R-:W-:Y:S01]  /*3fa0*/  @!P0 IADD3 R15, PT, PT, R15, -R0, RZ ;  /* 0x800000000f0f8210 */ /* 0x000fe20007ffe0ff */
[----:B------:R-:W-:Y:S01]  /*3fb0*/  @!P0 IMAD R0, R11, R14, R0 ;  /* 0x0000000e0b008224 */ /* 0x000fe200078e0200 */
[----:B------:R-:W-:Y:S01]  /*3fc0*/  IADD3 R11, PT, PT, -R9, RZ, RZ ;  /* 0x000000ff090b7210 */ /* 0x000fe20007ffe1ff */
[----:B------:R-:W-:Y:S02]  /*3fd0*/  IMAD R13, R2, R10, R13 ;  /* 0x0000000a020d7224 */ /* 0x000fe400078e020d */
[----:B------:R-:W-:Y:S02]  /*3fe0*/  @!P0 IMAD R9, R15, R40, R3 ;  /* 0x000000280f098224 */ /* 0x000fe400078e0203 */
[----:B------:R-:W-:Y:S02]  /*3ff0*/  @!P0 IMAD.MOV.U32 R3, RZ, RZ, R0 ;  /* 0x000000ffff038224 */ /* 0x000fe400078e0000 */
[----:B------:R-:W-:Y:S02]  /*4000*/  IMAD R8, R6, R11, R8 ;  /* 0x0000000b06087224 */ /* 0x000fe400078e0208 */
[----:B------:R-:W-:Y:S02]  /*4010*/  IMAD R13, R3, R2, R13 ;  /* 0x00000002030d7224 */ /* 0x000fe400078e020d */
[----:B------:R-:W-:Y:S02]  /*4020*/  IMAD R8, R9, R6, R8 ;  /* 0x0000000609087224 */ /* 0x000fe400078e0208 */
.L_x_70:
[----:B------:R-:W-:Y:S05]  /*4030*/  BRA.U UP1, `(.L_x_71) ;  /* 0x0000000101107547 */ /* 0x000fea000b800000 */
[----:B------:R-:W-:Y:S04]  /*4040*/  MOV R0, UR6 ;  /* 0x0000000600007c02 */ /* 0x000fe80008000f00 */
[----:B------:R-:W-:Y:S04]  /*4050*/  SHF.L.U32 R3, R0, 0x1f, RZ ;  /* 0x0000001f00037819 */ /* 0x000fe800000006ff */
[----:B------:R-:W2:Y:S02]  /*4060*/  SYNCS.PHASECHK.TRANS64.TRYWAIT P0, [UR7+0x98], R3 ;  /* 0x00009803ff0075a7 */ /* 0x000ea40008001107 */
[----:B--2---:R-:W-:Y:S05]  /*4070*/  @!P0 BRA `(.L_x_72) ;  /* 0x0000005400f08947 */ /* 0x004fea0003800000 */
.L_x_71:
[----:B------:R-:W-:Y:S02]  /*4080*/  R2UR UR35, R21 ;  /* 0x00000000152372ca */ /* 0x000fe400000e0000 */
[----:B------:R-:W-:Y:S02]  /*4090*/  R2UR UR34, R20 ;  /* 0x00000000142272ca */ /* 0x000fe400000e0000 */
[----:B------:R-:W-:Y:S02]  /*40a0*/  ISETP.NE.U32.AND P2, PT, RZ, UR4, PT ;  /* 0x00000004ff007c0c */ /* 0x000fe4000bf45070 */
[----:B------:R-:W-:Y:S02]  /*40b0*/  SHF.L.U32 R12, R31, 0x1f, RZ ;  /* 0x0000001f1f0c7819 */ /* 0x000fe400000006ff */
[----:B------:R-:W-:Y:S05]  /*40c0*/  ISETP.NE.AND.EX P2, PT, RZ, UR5, PT, P2 ;  /* 0x00000005ff007c0c */ /* 0x000fea000bf45320 */
[----:B------:R-:W-:Y:S02]  /*40d0*/  USHF.L.U32 UR35, UR35, 0x6, URZ ;  /* 0x0000000623237899 */ /* 0x000fe400080006ff */
[----:B------:R-:W-:Y:S01]  /*40e0*/  USHF.L.U32 UR34, UR34, 0x8, URZ ;  /* 0x0000000822227899 */ /* 0x000fe200080006ff */
[----:B------:R-:W-:Y:S11]  /*40f0*/  BRA.U !UP3, `(.L_x_73) ;  /* 0x000000010b347547 */ /* 0x000ff6000b800000 */
[----:B------:R-:W-:Y:S01]  /*4100*/  UPLOP3.LUT UP0, UPT, UPT, UPT, UP2, 0x80, 0x8 ;  /* 0x000000000008789c */ /* 0x000fe20003f0f020 */
[----:B--2---:R-:W-:Y:S02]  /*4110*/  HFMA2 R0, -RZ, RZ, 0, 5.9604644775390625e-08 ;  /* 0x00000001ff007431 */ /* 0x004fe400000001ff */
[----:B------:R-:W-:Y:S03]  /*4120*/  IMAD.MOV.U32 R91, RZ, RZ, 0x1 ;  /* 0x00000001ff5b7424 */ /* 0x000fe600078e00ff */
[----:B------:R-:W-:Y:S05]  /*4130*/  PLOP3.LUT P0, PT, PT, PT, UP0, 0x80, 0x8 ;  /* 0x000000000008781c */ /* 0x000fea0003f0f008 */
[----:B------:R-:W2:Y:S01]  /*4140*/  @UP0 LDCU.64 UR10, c[0x0][0x888] ;  /* 0x00011100ff0a07ac */ /* 0x000ea20008000a00 */
[----:B------:R-:W-:Y:S07]  /*4150*/  @UP0 UIMAD UR8, UR36, UR4, URZ ;  /* 0x00000004240802a4 */ /* 0x000fee000f8e02ff */
[----:B------:R-:W-:Y:S01]  /*4160*/  @!P0 PRMT R91, R0, 0x7610, R91 ;  /* 0x00007610005b8816 */ /* 0x000fe2000000005b */
[----:B--2---:R-:W-:Y:S03]  /*4170*/  @UP0 UIMAD.WIDE UR10, UR8, 0x4, UR10 ;  /* 0x00000004080a08a5 */ /* 0x004fe6000f8e020a */
[----:B------:R-:W2:Y:S03]  /*4180*/  @!UP0 LDCU UR8, c[0x0][0x880] ;  /* 0x00011000ff0887ac */ /* 0x000ea60008000800 */
[----:B------:R-:W-:Y:S01]  /*4190*/  IMAD.U32 R10, RZ, RZ, UR10 ;  /* 0x0000000aff0a7e24 */ /* 0x000fe2000f8e00ff */
[----:B------:R-:W-:Y:S05]  /*41a0*/  MOV R11, UR11 ;  /* 0x0000000b000b7c02 */ /* 0x000fea0008000f00 */
[----:B-----5:R3:W5:Y:S02]  /*41b0*/  @P0 LDG.E R50, desc[UR46][R10.64] ;  /* 0x0000002e0a320981 */ /* 0x020764000c1e1900 */
[----:B--23--:R-:W-:Y:S07]  /*41c0*/  @!P0 IMAD.U32 R50, RZ, RZ, UR8 ;  /* 0x00000008ff328e24 */ /* 0x00cfee000f8e00ff */
.L_x_73:
[----:B-----5:R-:W-:Y:S01]  /*41d0*/  @!P2 ISETP.EQ.AND P0, PT, R50, RZ, PT ;  /* 0x000000ff3200a20c */ /* 0x020fe20003f02270 */
[----:B------:R-:W-:Y:S01]  /*41e0*/  @!UPT UIADD3 URZ, UPT, UPT, URZ, URZ, URZ ;  /* 0x000000fffffff290 */ /* 0x000fe2000fffe0ff */
[----:B------:R-:W-:Y:S11]  /*41f0*/  @!P2 BRA `(.L_x_74) ;  /* 0x000000000014a947 */ /* 0x000ff60003800000 */
[----:B------:R-:W-:Y:S02]  /*4200*/  LOP3.LUT P2, RZ, R91, 0xff, RZ, 0xc0, !PT ;  /* 0x000000ff5bff7812 */ /* 0x000fe4000784c0ff */
[----:B------:R-:W-:Y:S04]  /*4210*/  PLOP3.LUT P0, PT, PT, PT, UP0, 0x80, 0x8 ;  /* 0x000000000008781c */ /* 0x000fe80003f0f008 */
[----:B------:R-:W-:Y:S07]  /*4220*/  PLOP3.LUT P0, PT, P0, PT, PT, 0x8, 0x80 ;  /* 0x000000000080781c */ /* 0x000fee000070e170 */
[----:B------:R-:W-:Y:S11]  /*4230*/  @P2 ISETP.EQ.AND P0, PT, R50, RZ, PT ;  /* 0x000000ff3200220c */ /* 0x000ff60003f02270 */
[----:B------:R-:W-:Y:S02]  /*4240*/  @!UPT UIADD3 URZ, UPT, UPT, URZ, URZ, URZ ;  /* 0x000000fffffff290 */ /* 0x000fe4000fffe0ff */
.L_x_74:
[----:B------:R-:W3:Y:S01]  /*4250*/  SYNCS.PHASECHK.TRANS64.TRYWAIT P2, [UR7+0x70], R12 ;  /* 0x0000700cff0075a7 */ /* 0x000ee20008041107 */
[----:B------:R-:W-:Y:S04]  /*4260*/  ELECT P4, URZ, PT ;  /* 0x0000000000ff782f */ /* 0x000fe80003880000 */
[----:B------:R-:W-:Y:S11]  /*4270*/  PLOP3.LUT P4, PT, P0, P4, PT, 0xf2, 0x2f ;  /* 0x00000000002f781c */ /* 0x000ff60000789e72 */
[----:B------:R-:W-:Y:S02]  /*4280*/  @!UPT UIADD3 URZ, UPT, UPT, URZ, URZ, URZ ;  /* 0x000000fffffff290 */ /* 0x000fe4000fffe0ff */
[----:B-1----:R-:W-:Y:S05]  /*4290*/  @!P4 IADD3 R9, P0, PT, R32, 0x580, RZ ;  /* 0x000005802009c810 */ /* 0x002fea0007f1e0ff */
[----:B--2---:R-:W-:Y:S01]  /*42a0*/  @!P4 IMAD.X R0, RZ, RZ, R33, P0 ;  /* 0x000000ffff00c224 */ /* 0x004fe200000e0621 */
[----:B---3--:R-:W-:Y:S07]  /*42b0*/  @!P2 BRA `(.L_x_75) ;  /* 0x000000540078a947 */ /* 0x008fee0003800000 */
.L_x_158:
[----:B------:R-:W-:Y:S01]  /*42c0*/  @!P4 R2UR UR8, R0 ;  /* 0x000000000008c2ca */ /* 0x000fe200000e0000 */
[----:B------:R-:W-:Y:S01]  /*42d0*/  VOTEU.ALL UP1, P4 ;  /* 0x0000000000ff7886 */ /* 0x000fe20002020000 */
[----:B------:R-:W-:Y:S01]  /*42e0*/  @!P4 R2UR UR9, R9 ;  /* 0x000000000909c2ca */ /* 0x000fe200000e0000 */
[----:B------:R-:W-:Y:S01]  /*42f0*/  @!P4 IMAD.MOV.U32 R0, RZ, RZ, 0x1000 ;  /* 0x00001000ff00c424 */ /* 0x000fe200078e00ff */
[----:B------:R-:W-:Y:S01]  /*4300*/  UMOV UR10, 0x0 ;  /* 0x00000000000a7882 */ /* 0x000fe20000000000 */
[----:B------:R-:W-:Y:S01]  /*4310*/  UMOV UR11, 0x10000000 ;  /* 0x10000000000b7882 */ /* 0x000fe20000000000 */
[----:B------:R-:W-:Y:S01]  /*4320*/  @!UP1 UIADD3 UR32, UPT, UPT, UR7, 0x200, URZ ;  /* 0x0000020007209890 */ /* 0x000fe2000fffe0ff */
[----:B------:R-:W-:Y:S01]  /*4330*/  @!P4 IADD3 R9, P0, PT, R32, 0x580, RZ ;  /* 0x000005802009c810 */ /* 0x000fe20007f1e0ff */
[----:B------:R-:W-:Y:S05]  /*4340*/  VOTEU.ALL UP1, P4 ;  /* 0x0000000000ff7886 */ /* 0x000fea0002020000 */
[----:B------:R-:W-:Y:S01]  /*4350*/  IMAD.U32 R11, RZ, RZ, UR8 ;  /* 0x00000008ff0b7e24 */ /* 0x000fe2000f8e00ff */
[----:B------:R-:W-:Y:S01]  /*4360*/  UPRMT UR8, UR37, 0x654, UR33 ;  /* 0x0000065425087896 */ /* 0x000fe20008000021 */
[----:B------:R-:W-:Y:S03]  /*4370*/  IMAD.U32 R10, RZ, RZ, UR9 ;  /* 0x00000009ff0a7e24 */ /* 0x000fe6000f8e00ff */
[----:B------:R-:W-:Y:S02]  /*4380*/  @!P4 R2UR UR15, R11 ;  /* 0x000000000b0fc2ca */ /* 0x000fe400000e0000 */
[----:B------:R-:W-:Y:S11]  /*4390*/  @!P4 R2UR UR14, R10 ;  /* 0x000000000a0ec2ca */ /* 0x000ff600000e0000 */
[----:B------:R-:W-:Y:S02]  /*43a0*/  @!UPT UIADD3 URZ, UPT, UPT, URZ, URZ, URZ ;  /* 0x000000fffffff290 */ /* 0x000fe4000fffe0ff */
[----:B------:R2:W-:Y:S01]  /*43b0*/  @!UP1 UTMALDG.3D [UR32], [UR14], desc[UR10] ;  /* 0x00000a200e0095b4 */ /* 0x0005e20008011000 */
[----:B------:R3:W-:Y:S01]  /*43c0*/  @!P4 SYNCS.ARRIVE.TRANS64.RED.A0TR RZ, [UR7+0x50], R0 ;  /* 0x00005000ffffc9a7 */ /* 0x0007e20008300407 */
[----:B------:R-:W-:Y:S01]  /*43d0*/  SYNCS.ARRIVE.TRANS64.RED.A1T0 RZ, [UR8], RZ ;  /* 0x000000ffffff79a7 */ /* 0x000fe20008100408 */
[----:B---3--:R-:W-:Y:S01]  /*43e0*/  @!P4 IMAD.X R0, RZ, RZ, R33, P0 ;  /* 0x000000ffff00c224 */ /* 0x008fe200000e0621 */
[----:B------:R-:W3:Y:S02]  /*43f0*/  SYNCS.PHASECHK.TRANS64.TRYWAIT P2, [UR7+0x78], R12 ;  /* 0x0000780cff0075a7 */ /* 0x000ee40008041107 */
[----:B--23--:R-:W-:Y:S05]  /*4400*/  @!P2 BRA `(.L_x_76) ;  /* 0x00000054003ca947 */ /* 0x00cfea0003800000 */
.L_x_160:
        /* <DEDUP_REMOVED lines=8> */
[----:B------:R-:W-:Y:S01]  /*4490*/  @!UP1 UIADD3 UR24, UPT, UPT, UR7, 0x1200, URZ ;  /* 0x0000120007189890 */ /* 0x000fe2000fffe0ff */
[----:B------:R-:W-:Y:S01]  /*44a0*/  VOTEU.ALL UP1, P4 ;  /* 0x0000000000ff7886 */ /* 0x000fe20002020000 */
[----:B------:R-:W-:Y:S01]  /*44b0*/  UMOV UR27, UR35 ;  /* 0x00000023001b7c82 */ /* 0x000fe20008000000 */
[----:B------:R-:W-:Y:S02]  /*44c0*/  UMOV UR28, UR36 ;  /* 0x00000024001c7c82 */ /* 0x000fe40008000000 */
[----:B------:R-:W-:Y:S01]  /*44d0*/  IMAD.U32 R11, RZ, RZ, UR8 ;  /* 0x00000008ff0b7e24 */ /* 0x000fe2000f8e00ff */
[----:B------:R-:W-:Y:S01]  /*44e0*/  UPRMT UR8, UR37, 0x654, UR25 ;  /* 0x0000065425087896 */ /* 0x000fe20008000019 */
[----:B------:R-:W-:Y:S02]  /*44f0*/  IMAD.U32 R10, RZ, RZ, UR9 ;  /* 0x00000009ff0a7e24 */ /* 0x000fe4000f8e00ff */
[----:B------:R-:W-:Y:S01]  /*4500*/  @!P4 IMAD.X R20, RZ, RZ, R33, P0 ;  /* 0x000000ffff14c224 */ /* 0x000fe200000e0621 */
[----:B------:R-:W-:Y:S02]  /*4510*/  @!P4 R2UR UR15, R11 ;  /* 0x000000000b0fc2ca */ /* 0x000fe400000e0000 */
[----:B------:R-:W-:Y:S11]  /*4520*/  @!P4 R2UR UR14, R10 ;  /* 0x000000000a0ec2ca */ /* 0x000ff600000e0000 */
[----:B------:R-:W-:Y:S02]  /*4530*/  @!UPT UIADD3 URZ, UPT, UPT, URZ, URZ, URZ ;  /* 0x000000fffffff290 */ /* 0x000fe4000fffe0ff */
[----:B------:R2:W-:Y:S01]  /*4540*/  @!UP1 UTMALDG.3D [UR24], [UR14], desc[UR10] ;  /* 0x00000a180e0095b4 */ /* 0x0005e20008011000 */
[----:B------:R2:W-:Y:S01]  /*4550*/  @!P4 SYNCS.ARRIVE.TRANS64.RED.A0TR RZ, [UR7+0x58], R0 ;  /* 0x00005800ffffc9a7 */ /* 0x0005e20008300407 */
[----:B------:R-:W-:Y:S01]  /*4560*/  SYNCS.ARRIVE.TRANS64.RED.A1T0 RZ, [UR8], RZ ;  /* 0x000000ffffff79a7 */ /* 0x000fe20008100408 */
[----:B------:R-:W3:Y:S02]  /*4570*/  SYNCS.PHASECHK.TRANS64.TRYWAIT P2, [UR7+0x80], R12 ;  /* 0x0000800cff0075a7 */ /* 0x000ee40008041107 */
[----:B--23--:R-:W-:Y:S05]  /*4580*/  @!P2 BRA `(.L_x_77) ;  /* 0x0000005000f4a947 */ /* 0x00cfea0003800000 */
.L_x_162:
[----:B------:R-:W2:Y:S01]  /*4590*/  LDC.64 R14, c[0x0][0xb10] ;  /* 0x0002c400ff0e7b82 */ /* 0x000ea20000000a00 */
[----:B------:R-:W-:Y:S01]  /*45a0*/  @!P4 R2UR UR8, R20 ;  /* 0x000000001408c2ca */ /* 0x000fe200000e0000 */
[----:B------:R-:W-:Y:S01]  /*45b0*/  VOTEU.ALL UP1, P4 ;  /* 0x0000000000ff7886 */ /* 0x000fe20002020000 */
[----:B------:R-:W-:Y:S01]  /*45c0*/  @!P4 R2UR UR9, R21 ;  /* 0x000000001509c2ca */ /* 0x000fe200000e0000 */
[----:B------:R-:W-:Y:S01]  /*45d0*/  UMOV UR10, 0x0 ;  /* 0x00000000000a7882 */ /* 0x000fe20000000000 */
[----:B------:R-:W-:Y:S03]  /*45e0*/  UMOV UR11, 0x10000000 ;  /* 0x10000000000b7882 */ /* 0x000fe60000000000 */
[----:B------:R-:W3:Y:S01]  /*45f0*/  LDC.64 R10, c[0x0][0xb18] ;  /* 0x0002c600ff0a7b82 */ /* 0x000ee20000000a00 */
[----:B------:R-:W-:Y:S01]  /*4600*/  @!UP1 UIADD3 UR18, UPT, UPT, UR34, 0x80, URZ ;  /* 0x0000008022129890 */ /* 0x000fe2000fffe0ff */
[----:B------:R-:W-:Y:S01]  /*4610*/  @P3 SHF.R.U32.HI R28, RZ, 0x10, R25 ;  /* 0x00000010ff1c3819 */ /* 0x000fe20000011619 */
[----:B------:R-:W-:Y:S01]  /*4620*/  @!UP1 UIADD3 UR16, UPT, UPT, UR7, 0x2200, URZ ;  /* 0x0000220007109890 */ /* 0x000fe2000fffe0ff */
[----:B------:R-:W-:Y:S01]  /*4630*/  VIADD R30, R30, 0x1 ;  /* 0x000000011e1e7836 */ /* 0x000fe20000000000 */
[----:B------:R-:W-:Y:S03]  /*4640*/  VOTEU.ALL UP1, P4 ;  /* 0x0000000000ff7886 */ /* 0x000fe60002020000 */
[----:B------:R-:W5:Y:S01]  /*4650*/  @!P1 LDC R0, c[0x0][0xb20] ;  /* 0x0002c800ff009b82 */ /* 0x000f620000000800 */
[----:B------:R-:W-:Y:S01]  /*4660*/  UMOV UR19, UR35 ;  /* 0x0000002300137c82 */ /* 0x000fe20008000000 */
[----:B------:R-:W-:Y:S01]  /*4670*/  IMAD.U32 R21, RZ, RZ, UR8 ;  /* 0x00000008ff157e24 */ /* 0x000fe2000f8e00ff */
[----:B------:R-:W-:Y:S05]  /*4680*/  UMOV UR20, UR36 ;  /* 0x0000002400147c82 */ /* 0x000fea0008000000 */
[----:B-1----:R-:W1:Y:S01]  /*4690*/  @!P1 LDC R3, c[0x0][0xb0c] ;  /* 0x0002c300ff039b82 */ /* 0x002e620000000800 */
[----:B------:R-:W-:Y:S01]  /*46a0*/  IMAD.U32 R20, RZ, RZ, UR9 ;  /* 0x00000009ff147e24 */ /* 0x000fe2000f8e00ff */
[----:B------:R-:W-:Y:S01]  /*46b0*/  UPRMT UR8, UR37, 0x654, UR17 ;  /* 0x0000065425087896 */ /* 0x000fe20008000011 */
[----:B------:R-:W-:Y:S03]  /*46c0*/  @!P4 R2UR UR15, R21 ;  /* 0x00000000150fc2ca */ /* 0x000fe600000e0000 */
[----:B------:R-:W-:Y:S01]  /*46d0*/  @!P4 R2UR UR14, R20 ;  /* 0x00000000140ec2ca */ /* 0x000fe200000e0000 */
[----:B------:R-:W-:Y:S11]  /*46e0*/  @!P4 IMAD.MOV.U32 R20, RZ, RZ, 0x1000 ;  /* 0x00001000ff14c424 */ /* 0x000ff600078e00ff */
[----:B------:R-:W-:Y:S01]  /*46f0*/  @!UPT UIADD3 URZ, UPT, UPT, URZ, URZ, URZ ;  /* 0x000000fffffff290 */ /* 0x000fe2000fffe0ff */
[----:B------:R1:W-:Y:S01]  /*4700*/  @!UP1 UTMALDG.3D [UR16], [UR14], desc[UR10] ;  /* 0x00000a100e0095b4 */ /* 0x0003e20008011000 */
[----:B------:R1:W-:Y:S02]  /*4710*/  @!P4 SYNCS.ARRIVE.TRANS64.RED.A0TR RZ, [UR7+0x60], R20 ;  /* 0x00006014ffffc9a7 */ /* 0x0003e40008300407 */
[----:B-1----:R-:W-:Y:S01]  /*4720*/  @!P1 ISETP.NE.AND P2, PT, R3, 0x1, PT ;  /* 0x000000010300980c */ /* 0x002fe20003f45270 */
[C---:B--2---:R-:W-:Y:S01]  /*4730*/  @!P1 IMAD.HI.U32 R14, R13.reuse, R14, RZ ;  /* 0x0000000e0d0e9227 */ /* 0x044fe200078e00ff */
[----:B---3--:R-:W-:Y:S03]  /*4740*/  @!P1 ISETP.NE.AND P0, PT, R10, 0x1, PT ;  /* 0x000000010a00980c */ /* 0x008fe60003f05270 */
[C---:B------:R-:W-:Y:S01]  /*4750*/  @!P1 IMAD.HI.U32 R11, R8.reuse, R11, RZ ;  /* 0x0000000b080b9227 */ /* 0x040fe200078e00ff */
[----:B------:R-:W-:Y:S04]  /*4760*/  @!P1 SHF.R.U32.HI R14, RZ, R15, R14 ;  /* 0x0000000fff0e9219 */ /* 0x000fe8000001160e */
[----:B-----5:R-:W-:Y:S01]  /*4770*/  @!P1 SHF.R.U32.HI R9, RZ, R0, R11 ;  /* 0x00000000ff099219 */ /* 0x020fe2000001160b */
[----:B------:R-:W-:Y:S01]  /*4780*/  SYNCS.ARRIVE.TRANS64.RED.A1T0 RZ, [UR8], RZ ;  /* 0x000000ffffff79a7 */ /* 0x000fe20008100408 */
[----:B------:R-:W-:Y:S02]  /*4790*/  @!P1 SEL R14, R13, R14, !P2 ;  /* 0x0000000e0d0e9207 */ /* 0x000fe40005000000 */
[----:B------:R-:W-:Y:S01]  /*47a0*/  @!P1 SEL R9, R8, R9, !P0 ;  /* 0x0000000908099207 */ /* 0x000fe20004000000 */
[----:B------:R-:W1:Y:S04]  /*47b0*/  SYNCS.PHASECHK.TRANS64.TRYWAIT P5, [UR7+0x88], R12 ;  /* 0x0000880cff0075a7 */ /* 0x000e6800080a1107 */
[----:B------:R-:W-:Y:S02]  /*47c0*/  @!P1 IMAD.IADD R0, R9, 0x1, -R14 ;  /* 0x0000000109009824 */ /* 0x000fe400078e0a0e */
[----:B------:R-:W-:Y:S02]  /*47d0*/  @!P1 IMAD.IADD R9, R14, 0x1, -R9 ;  /* 0x000000010e099824 */ /* 0x000fe400078e0a09 */
[----:B------:R-:W-:Y:S02]  /*47e0*/  @!P1 IMAD R13, R0, R3, R13 ;  /* 0x00000003000d9224 */ /* 0x000fe400078e020d */
[----:B------:R-:W-:Y:S01]  /*47f0*/  @!P1 IMAD R8, R9, R10, R8 ;  /* 0x0000000a09089224 */ /* 0x000fe200078e0208 */
[----:B-1----:R-:W-:Y:S06]  /*4800*/  @!P5 BRA `(.L_x_78) ;  /* 0x00000050006cd947 */ /* 0x002fec0003800000 */
.L_x_164:
[----:B-1----:R-:W-:Y:S01]  /*4810*/  @!P4 IADD3 R3, P0, PT, R32, 0x580, RZ ;  /* 0x000005802003c810 */ /* 0x002fe20007f1e0ff */
[----:B------:R-:W-:Y:S01]  /*4820*/  VOTEU.ALL UP1, P4 ;  /* 0x0000000000ff7886 */ /* 0x000fe20002020000 */
[----:B------:R-:W-:Y:S01]  /*4830*/  UMOV UR18, 0x0 ;  /* 0x0000000000127882 */ /* 0x000fe20000000000 */
[----:B------:R-:W-:Y:S01]  /*4840*/  UMOV UR19, 0x10000000 ;  /* 0x1000000000137882 */ /* 0x000fe20000000000 */
[----:B------:R-:W-:Y:S01]  /*4850*/  @!P4 R2UR UR9, R3 ;  /* 0x000000000309c2ca */ /* 0x000fe200000e0000 */
[----:B------:R-:W-:Y:S01]  /*4860*/  @!P4 IMAD.X R0, RZ, RZ, R33, P0 ;  /* 0x000000ffff00c224 */ /* 0x000fe200000e0621 */
[----:B------:R-:W-:Y:S01]  /*4870*/  @!UP1 UIADD3 UR10, UPT, UPT, UR34, 0xc0, URZ ;  /* 0x000000c0220a9890 */ /* 0x000fe2000fffe0ff */
[----:B------:R-:W-:Y:S01]  /*4880*/  ISETP.NE.AND P0, PT, R30, 0x2, PT ;  /* 0x000000021e00780c */ /* 0x000fe20003f05270 */
[----:B------:R-:W-:Y:S01]  /*4890*/  UMOV UR11, UR35 ;  /* 0x00000023000b7c82 */ /* 0x000fe20008000000 */
[----:B------:R-:W-:Y:S01]  /*48a0*/  UMOV UR12, UR36 ;  /* 0x00000024000c7c82 */ /* 0x000fe20008000000 */
[----:B------:R-:W-:Y:S01]  /*48b0*/  @!P4 R2UR UR8, R0 ;  /* 0x000000000008c2ca */ /* 0x000fe200000e0000 */
[----:B------:R-:W-:Y:S01]  /*48c0*/  IMAD.IADD R20, R8, 0x1, R83 ;  /* 0x0000000108147824 */ /* 0x000fe200078e0253 */
[----:B------:R-:W-:Y:S01]  /*48d0*/  @P3 R2UR UR36, R28 ;  /* 0x000000001c2432ca */ /* 0x000fe200000e0000 */
[----:B------:R-:W-:Y:S01]  /*48e0*/  IMAD.IADD R21, R13, 0x1, R90 ;  /* 0x000000010d157824 */ /* 0x000fe200078e025a */
[----:B------:R-:W-:Y:S02]  /*48f0*/  SEL R0, RZ, 0x1, P0 ;  /* 0x00000001ff007807 */ /* 0x000fe40000000000 */
[----:B------:R-:W-:Y:S01]  /*4900*/  LOP3.LUT R31, R31, 0x1, RZ, 0x3c, !PT ;  /* 0x000000011f1f7812 */ /* 0x000fe200078e3cff */
[----:B------:R-:W-:Y:S01]  /*4910*/  IMAD.U32 R10, RZ, RZ, UR9 ;  /* 0x00000009ff0a7e24 */ /* 0x000fe2000f8e00ff */
[----:B------:R-:W-:Y:S01]  /*4920*/  @!UP1 UIADD3 UR9, UPT, UPT, UR7, 0x68, URZ ;  /* 0x0000006807099890 */ /* 0x000fe2000fffe0ff */
[----:B------:R-:W-:Y:S02]  /*4930*/  LOP3.LUT R29, R29, R0, RZ, 0x3c, !PT ;  /* 0x000000001d1d7212 */ /* 0x000fe400078e3cff */
[----:B------:R-:W-:Y:S02]  /*4940*/  SEL R30, R30, RZ, P0 ;  /* 0x000000ff1e1e7207 */ /* 0x000fe40000000000 */
[----:B------:R-:W-:Y:S01]  /*4950*/  IMAD.U32 R11, RZ, RZ, UR8 ;  /* 0x00000008ff0b7e24 */ /* 0x000fe2000f8e00ff */
[----:B------:R-:W-:Y:S01]  /*4960*/  @!P4 R2UR UR14, R10 ;  /* 0x000000000a0ec2ca */ /* 0x000fe200000e0000 */
[----:B------:R-:W-:Y:S01]  /*4970*/  @!UP1 UIADD3 UR8, UPT, UPT, UR7, 0x3200, URZ ;  /* 0x0000320007089890 */ /* 0x000fe2000fffe0ff */
[----:B------:R-:W-:Y:S02]  /*4980*/  VOTEU.ALL UP1, P4 ;  /* 0x0000000000ff7886 */ /* 0x000fe40002020000 */
[----:B------:R-:W-:Y:S11]  /*4990*/  @!P4 R2UR UR15, R11 ;  /* 0x000000000b0fc2ca */ /* 0x000ff600000e0000 */
[----:B------:R-:W-:Y:S02]  /*49a0*/  @!UPT UIADD3 URZ, UPT, UPT, URZ, URZ, URZ ;  /* 0x000000fffffff290 */ /* 0x000fe4000fffe0ff */
[----:B------:R2:W-:Y:S01]  /*49b0*/  @!UP1 UTMALDG.3D [UR8], [UR14], desc[UR18] ;  /* 0x000012080e0095b4 */ /* 0x0005e20008011000 */
[----:B------:R2:W-:Y:S01]  /*49c0*/  @!P4 SYNCS.ARRIVE.TRANS64.RED.A0TR RZ, [UR7+0x68], R23 ;  /* 0x00006817ffffc9a7 */ /* 0x0005e20008300407 */
[----:B------:R-:W-:Y:S01]  /*49d0*/  UPLOP3.LUT UP1, UPT, UPT, UPT, UPT, 0x80, 0x8 ;  /* 0x000000000008789c */ /* 0x000fe20003f2f070 */
[----:B------:R-:W-:Y:S01]  /*49e0*/  SYNCS.ARRIVE.TRANS64.RED.A1T0 RZ, [UR13], RZ ;  /* 0x000000ffffff79a7 */ /* 0x000fe2000810040d */
[----:B------:R-:W-:Y:S09]  /*49f0*/  @P3 BRA `(.L_x_79) ;  /* 0xfffffff000943947 */ /* 0x000ff2000383ffff */
[----:B------:R-:W-:-:S04]  /*4a00*/  SHF.L.U32 R3, R31, 0x1f, RZ ;  /* 0x0000001f1f037819 */ /* 0x000fc800000006ff */
[----:B------:R-:W1:Y:S02]  /*4a10*/  SYNCS.PHASECHK.TRANS64.TRYWAIT P0, [UR7+0x70], R3 ;  /* 0x00007003ff0075a7 */ /* 0x000e640008001107 */
[----:B-1----:R-:W-:Y:S05]  /*4a20*/  @!P0 BRA `(.L_x_80) ;  /* 0x0000004c00fc8947 */ /* 0x002fea0003800000 */
.L_x_166:
[----:B------:R-:W3:Y:S02]  /*4a30*/  SYNCS.PHASECHK.TRANS64.TRYWAIT P0, [UR7+0x78], R3 ;  /* 0x00007803ff0075a7 */ /* 0x000ee40008001107 */
[----:B---3--:R-:W-:Y:S05]  /*4a40*/  @!P0 BRA `(.L_x_81) ;  /* 0x00000050000c8947 */ /* 0x008fea0003800000 */
.L_x_168:
[----:B------:R-:W3:Y:S02]  /*4a50*/  SYNCS.PHASECHK.TRANS64.TRYWAIT P0, [UR7+0x80], R3 ;  /* 0x00008003ff0075a7 */ /* 0x000ee40008001107 */
[----:B---3--:R-:W-:Y:S05]  /*4a60*/  @!P0 BRA `(.L_x_82) ;  /* 0x00000050001c8947 */ /* 0x008fea0003800000 */
.L_x_170:
[----:B-1----:R-:W-:-:S07]  /*4a70*/  MOV R0, UR7 ;  /* 0x0000000700007c02 */ /* 0x002fce0008000f00 */
.L_x_83:
[----:B-1----:R-:W-:-:S04]  /*4a80*/  SHF.L.U32 R3, R31, 0x1f, RZ ;  /* 0x0000001f1f037819 */ /* 0x002fc800000006ff */
[----:B------:R1:W3:Y:S03]  /*4a90*/  SYNCS.PHASECHK.TRANS64.TRYWAIT P0, [R0+URZ+0x88], R3 ;  /* 0x00008803000075a7 */ /* 0x0002e600080011ff */
[----:B---3--:R-:W-:Y:S05]  /*4aa0*/  @!P0 NANOSLEEP.SYNCS 0x989680 ;  /* 0x009896800000895d */ /* 0x008fea0003900000 */
[----:B------:R-:W3:Y:S02]  /*4ab0*/  @!P0 SYNCS.PHASECHK.TRANS64 P0, [R0+URZ+0x88], R3 ;  /* 0x00008803000085a7 */ /* 0x000ee400080010ff */
[----:B--23--:R-:W-:Y:S05]  /*4ac0*/  @P0 EXIT ;  /* 0x000000000000094d */ /* 0x00cfea0003800000 */
[----:B------:R-:W-:Y:S05]  /*4ad0*/  BRA `(.L_x_83) ;  /* 0xfffffffc00e87947 */ /* 0x000fea000383ffff */
.L_x_68:
[----:B------:R-:W-:-:S06]  /*4ae0*/  UISETP.GE.AND UP1, UPT, UR8, 0x4, UPT ;  /* 0x000000040800788c */ /* 0x000fcc000bf26270 */
[----:B------:R-:W-:-:S13]  /*4af0*/  PLOP3.LUT P0, PT, PT, PT, UP1, 0x80, 0x8 ;  /* 0x000000000008781c */ /* 0x000fda0003f0f018 */
[----:B------:R-:W-:Y:S05]  /*4b00*/  @!P0 EXIT ;  /* 0x000000000000894d */ /* 0x000fea0003800000 */
[----:B------:R-:W-:Y:S01]  /*4b10*/  BAR.SYNC.DEFER_BLOCKING 0x6, 0xa0 ;  /* 0x0182800000007b1d */ /* 0x000fe20000010000 */
[C---:B------:R-:W-:Y:S01]  /*4b20*/  IMAD.SHL.U32 R2, R103.reuse, 0x40, RZ ;  /* 0x0000004067027824 */ /* 0x040fe200078e00ff */
[C---:B------:R-:W-:Y:S01]  /*4b30*/  LOP3.LUT R105, R103.reuse, 0x60, RZ, 0xc0, !PT ;  /* 0x0000006067697812 */ /* 0x040fe200078ec0ff */
[C---:B------:R-:W-:Y:S02]  /*4b40*/  IMAD.SHL.U32 R95, R103.reuse, 0x20, RZ ;  /* 0x00000020675f7824 */ /* 0x040fe400078e00ff */
[----:B------:R-:W-:Y:S02]  /*4b50*/  HFMA2 R44, -RZ, RZ, 0, 0 ;  /* 0x00000000ff2c7431 */ /* 0x000fe400000001ff */
[C---:B------:R-:W-:Y:S01]  /*4b60*/  IMAD.SHL.U32 R0, R103.reuse, 0x8, RZ ;  /* 0x0000000867007824 */ /* 0x040fe200078e00ff */
[----:B------:R-:W-:Y:S01]  /*4b70*/  UMOV UR49, 0x400 ;  /* 0x0000040000317882 */ /* 0x000fe20000000000 */
[----:B------:R-:W1:Y:S01]  /*4b80*/  LDC R93, c[0x0][0x370] ;  /* 0x0000dc00ff5d7b82 */ /* 0x000e620000000800 */
[----:B------:R-:W-:Y:S01]  /*4b90*/  ULEA UR49, UR37, UR49, 0x18 ;  /* 0x0000003125317291 */ /* 0x000fe2000f8ec0ff */
[----:B------:R-:W-:Y:S01]  /*4ba0*/  LOP3.LUT R5, R2, 0x180, RZ, 0xc0, !PT ;  /* 0x0000018002057812 */ /* 0x000fe200078ec0ff */
[----:B------:R-:W-:Y:S01]  /*4bb0*/  IMAD.U32 R46, R103, 0x10000, RZ ;  /* 0x00010000672e7824 */ /* 0x000fe200078e00ff */
[----:B------:R-:W-:Y:S01]  /*4bc0*/  LOP3.LUT R95, R95, 0xc00, RZ, 0xc0, !PT ;  /* 0x00000c005f5f7812 */ /* 0x000fe200078ec0ff */
[----:B------:R-:W-:Y:S01]  /*4bd0*/  UIADD3 UR4, UPT, UPT, UR49, 0x4200, URZ ;  /* 0x0000420031047890 */ /* 0x000fe2000fffe0ff */
[----:B------:R-:W-:Y:S01]  /*4be0*/  LOP3.LUT R0, R5, 0x30, R0, 0xf8, !PT ;  /* 0x0000003005007812 */ /* 0x000fe200078ef800 */
[----:B------:R-:W-:Y:S01]  /*4bf0*/  IMAD.SHL.U32 R5, R103, 0x2, RZ ;  /* 0x0000000267057824 */ /* 0x000fe200078e00ff */
[----:B------:R-:W2:Y:S01]  /*4c00*/  LDC R42, c[0x0][0xb0c] ;  /* 0x0002c300ff2a7b82 */ /* 0x000ea20000000800 */
[----:B------:R-:W-:Y:S01]  /*4c10*/  LOP3.LUT R95, R95, 0x40, R2, 0xf8, !PT ;  /* 0x000000405f5f7812 */ /* 0x000fe200078ef802 */
[----:B------:R-:W-:Y:S01]  /*4c20*/  IMAD.MOV.U32 R102, RZ, RZ, RZ ;  /* 0x000000ffff667224 */ /* 0x000fe200078e00ff */
[----:B------:R-:W-:Y:S01]  /*4c30*/  LOP3.LUT R46, R46, 0x600000, RZ, 0xc0, !PT ;  /* 0x006000002e2e7812 */ /* 0x000fe200078ec0ff */
[----:B------:R-:W-:Y:S01]  /*4c40*/  IMAD.MOV.U32 R107, RZ, RZ, RZ ;  /* 0x000000ffff6b7224 */ /* 0x000fe200078e00ff */
[----:B------:R-:W-:-:S02]  /*4c50*/  LOP3.LUT R0, R0, 0x20, R5, 0x78, !PT ;  /* 0x0000002000007812 */ /* 0x000fc400078e7805 */
[----:B------:R-:W-:Y:S02]  /*4c60*/  CS2R R100, SRZ ;  /* 0x0000000000647805 */ /* 0x000fe4000001ff00 */
[----:B------:R-:W-:Y:S01]  /*4c70*/  LOP3.LUT R95, R95, 0x200, R2, 0xf8, !PT ;  /* 0x000002005f5f7812 */ /* 0x000fe200078ef802 */
[----:B------:R-:W4:Y:S01]  /*4c80*/  LDC R92, c[0x0][0xb20] ;  /* 0x0002c800ff5c7b82 */ /* 0x000f220000000800 */
[----:B------:R-:W3:Y:S01]  /*4c90*/  LDS R3, [UR49+0x150] ;  /* 0x00015031ff037984 */ /* 0x000ee20008000800 */
[----:B------:R-:W-:Y:S01]  /*4ca0*/  LOP3.LUT R103, R103, 0x2, RZ, 0xc0, !PT ;  /* 0x0000000267677812 */ /* 0x000fe200078ec0ff */
[----:B------:R-:W-:Y:S01]  /*4cb0*/  IMAD.MOV.U32 R99, RZ, RZ, RZ ;  /* 0x000000ffff637224 */ /* 0x000fe200078e00ff */
[----:B------:R-:W-:Y:S01]  /*4cc0*/  LOP3.LUT R95, R95, R0, RZ, 0xfc, !PT ;  /* 0x000000005f5f7212 */ /* 0x000fe200078efcff */
[----:B------:R-:W-:Y:S01]  /*4cd0*/  IMAD.U32 R104, RZ, RZ, UR4 ;  /* 0x00000004ff687e24 */ /* 0x000fe2000f8e00ff */
[----:B------:R-:W-:Y:S01]  /*4ce0*/  IADD3 R97, PT, PT, -R103, RZ, RZ ;  /* 0x000000ff67617210 */ /* 0x000fe20007ffe1ff */
[----:B------:R-:W1:Y:S01]  /*4cf0*/  LDCU.64 UR52, c[0x0][0x348] ;  /* 0x00006900ff3477ac */ /* 0x000e620008000a00 */
[----:B------:R-:W1:Y:S01]  /*4d00*/  LDC R41, c[0x0][0xb30] ;  /* 0x0002cc00ff297b82 */ /* 0x000e620000000800 */
[----:B------:R-:W1:Y:S01]  /*4d10*/  LDCU.64 UR38, c[0x0][0x888] ;  /* 0x00011100ff2677ac */ /* 0x000e620008000a00 */
[----:B------:R-:W1:Y:S06]  /*4d20*/  LDCU.64 UR44, c[0x0][0x890] ;  /* 0x00011200ff2c77ac */ /* 0x000e6c0008000a00 */
[----:B------:R-:W1:Y:S01]  /*4d30*/  LDC.64 R88, c[0x0][0xb10] ;  /* 0x0002c400ff587b82 */ /* 0x000e620000000a00 */
[----:B------:R-:W-:-:S07]  /*4d40*/  UIADD3 UR48, UPT, UPT, UR49, 0x200, URZ ;  /* 0x0000020031307890 */ /* 0x000fce000fffe0ff */
[----:B------:R-:W1:Y:S08]  /*4d50*/  LDC.64 R38, c[0x0][0xb18] ;  /* 0x0002c600ff267b82 */ /* 0x000e700000000a00 */
[----:B------:R-:W1:Y:S08]  /*4d60*/  LDC.64 R36, c[0x0][0xb28] ;  /* 0x0002ca00ff247b82 */ /* 0x000e700000000a00 */
[----:B------:R-:W1:Y:S01]  /*4d70*/  LDC.64 R86, c[0x0][0x8b0] ;  /* 0x00022c00ff567b82 */ /* 0x000e620000000a00 */
[----:B---3--:R-:W-:-:S07]  /*4d80*/  IMAD.IADD R46, R3, 0x1, R46 ;  /* 0x00000001032e7824 */ /* 0x008fce00078e022e */
[----:B------:R-:W3:Y:S08]  /*4d90*/  LDC.64 R84, c[0x0][0x8a8] ;  /* 0x00022a00ff547b82 */ /* 0x000ef00000000a00 */
[----:B--2-4-:R-:W1:Y:S02]  /*4da0*/  LDC R94, c[0x0][0x374] ;  /* 0x0000dd00ff5e7b82 */ /* 0x014e640000000800 */
.L_x_125:
[----:B------:R-:W-:Y:S02]  /*4db0*/  LEA R0, R107, UR49, 0x3 ;  /* 0x000000316b007c11 */ /* 0x000fe4000f8e18ff */
[----:B------:R-:W-:Y:S02]  /*4dc0*/  SHF.L.U32 R3, R101, 0x1f, RZ ;  /* 0x0000001f65037819 */ /* 0x000fe400000006ff */
[----:B------:R-:W-:Y:S02]  /*4dd0*/  LEA R16, R107, UR49, 0x4 ;  /* 0x000000316b107c11 */ /* 0x000fe4000f8e20ff */
[----:B------:R-:W2:Y:S02]  /*4de0*/  SYNCS.PHASECHK.TRANS64.TRYWAIT P0, [R0+URZ+0xa0], R3 ;  /* 0x0000a003000075a7 */ /* 0x000ea400080011ff */
[----:B-12---:R-:W-:Y:S05]  /*4df0*/  @!P0 BRA `(.L_x_84) ;  /* 0x0000004c00508947 */ /* 0x006fea0003800000 */
.L_x_171:
[----:B------:R-:W4:Y:S01]  /*4e00*/  LDC.64 R12, c[0x0][0xb10] ;  /* 0x0002c400ff0c7b82 */ /* 0x000f220000000a00 */
[----:B------:R-:W3:Y:S01]  /*4e10*/  LDS.128 R16, [R16+0x130] ;  /* 0x0001300010107984 */ /* 0x000ee20000000c00 */
[----:B-1----:R-:W-:Y:S01]  /*4e20*/  ISETP.NE.AND P1, PT, R41, 0x1, PT ;  /* 0x000000012900780c */ /* 0x002fe20003f25270 */
[----:B--2---:R-:W-:Y:S01]  /*4e30*/  VIADD R0, R0, 0xb0 ;  /* 0x000000b000007836 */ /* 0x004fe20000000000 */
[----:B------:R-:W-:Y:S04]  /*4e40*/  ISETP.GE.AND P0, PT, R40, 0x1, PT ;  /* 0x000000012800780c */ /* 0x000fe80003f06270 */
[----:B------:R-:W1:Y:S01]  /*4e50*/  LDC.64 R10, c[0x0][0xb18] ;  /* 0x0002c600ff0a7b82 */ /* 0x000e620000000a00 */
[----:B------:R-:W-:Y:S01]  /*4e60*/  PRMT R0, RZ, 0x654, R0 ;  /* 0x00000654ff007816 */ /* 0x000fe20000000000 */
[----:B------:R-:W-:Y:S01]  /*4e70*/  @!PT LDS RZ, [RZ] ;  /* 0x00000000fffff984 */ /* 0x000fe20000000800 */
[----:B------:R-:W-:Y:S01]  /*4e80*/  @!PT LDS RZ, [RZ] ;  /* 0x00000000fffff984 */ /* 0x000fe20000000800 */
[----:B------:R-:W-:Y:S01]  /*4e90*/  @!PT LDS RZ, [RZ] ;  /* 0x00000000fffff984 */ /* 0x000fe20000000800 */
[----:B------:R-:W-:Y:S01]  /*4ea0*/  @!PT LDS RZ, [RZ] ;  /* 0x00000000fffff984 */ /* 0x000fe20000000800 */
[----:B------:R2:W-:Y:S06]  /*4eb0*/  MEMBAR.ALL.CTA ;  /* 0x0000000000007992 */ /* 0x0005ec0000008000 */
[----:B--2---:R-:W2:Y:S01]  /*4ec0*/  FENCE.VIEW.ASYNC.S ;  /* 0x00000000000073c6 */ /* 0x004ea20000000000 */
[----:B------:R-:W1:Y:S08]  /*4ed0*/  @!P1 LDC R14, c[0x0][0xb20] ;  /* 0x0002c800ff0e9b82 */ /* 0x000e700000000800 */
[----:B------:R-:W1:Y:S01]  /*4ee0*/  @!P1 LDC R9, c[0x0][0xb0c] ;  /* 0x0002c300ff099b82 */ /* 0x000e620000000800 */
[----:B--2---:R2:W-:Y:S01]  /*4ef0*/  SYNCS.ARRIVE.TRANS64.RED.A1T0 RZ, [R0+URZ], RZ ;  /* 0x000000ff00ff79a7 */ /* 0x0045e200081004ff */
[----:B---3--:R-:W-:Y:S04]  /*4f00*/  LOP3.LUT P4, RZ, R18, 0x1, RZ, 0xc0, !PT ;  /* 0x0000000112ff7812 */ /* 0x008fe8000788c0ff */
[----:B------:R-:W-:Y:S09]  /*4f10*/  P2R R106, PR, RZ, 0x10 ;  /* 0x00000010ff6a7803 */ /* 0x000ff20000000000 */
[----:B------:R-:W-:Y:S02]  /*4f20*/  @P4 MOV R45, R16 ;  /* 0x00000010002d4202 */ /* 0x000fe40000000f00 */
[----:B------:R-:W-:Y:S01]  /*4f30*/  @P4 LOP3.LUT R43, R17, 0xffff, RZ, 0xc0, !PT ;  /* 0x0000ffff112b4812 */ /* 0x000fe200078ec0ff */
[----:B--2-4-:R-:W-:Y:S06]  /*4f40*/  @!P0 BRA `(.L_x_85) ;  /* 0x0000000000a48947 */ /* 0x014fec0003800000 */
[----:B------:R-:W-:Y:S01]  /*4f50*/  IMAD.HI.U32 R23, R94, R39, RZ ;  /* 0x000000275e177227 */ /* 0x000fe200078e00ff */
[----:B------:R-:W-:Y:S02]  /*4f60*/  ISETP.NE.AND P0, PT, R38, 0x1, PT ;  /* 0x000000012600780c */ /* 0x000fe40003f05270 */
[----:B------:R-:W-:Y:S01]  /*4f70*/  ISETP.NE.AND P2, PT, R40, 0x1, PT ;  /* 0x000000012800780c */ /* 0x000fe20003f45270 */
[----:B------:R-:W-:Y:S01]  /*4f80*/  IMAD.HI.U32 R22, R93, R88, RZ ;  /* 0x000000585d167227 */ /* 0x000fe200078e00ff */
[----:B------:R-:W-:Y:S02]  /*4f90*/  SHF.R.U32.HI R23, RZ, R92, R23 ;  /* 0x0000005cff177219 */ /* 0x000fe40000011617 */
[----:B------:R-:W-:Y:S01]  /*4fa0*/  ISETP.NE.AND P3, PT, R42, 0x1, PT ;  /* 0x000000012a00780c */ /* 0x000fe20003f65270 */
[----:B------:R-:W-:Y:S01]  /*4fb0*/  IMAD.HI.U32 R26, R45, R88, RZ ;  /* 0x000000582d1a7227 */ /* 0x000fe200078e00ff */
[----:B------:R-:W-:Y:S02]  /*4fc0*/  SHF.R.U32.HI R22, RZ, R89, R22 ;  /* 0x00000059ff167219 */ /* 0x000fe40000011616 */
[----:B------:R-:W-:Y:S01]  /*4fd0*/  SEL R3, R94, R23, !P0 ;  /* 0x000000175e037207 */ /* 0x000fe20004000000 */
[----:B------:R-:W-:Y:S01]  /*4fe0*/  IMAD.HI.U32 R23, R43, R39, RZ ;  /* 0x000000272b177227 */ /* 0x000fe200078e00ff */
[----:B------:R-:W-:Y:S02]  /*4ff0*/  SEL R7, R93, R22, !P3 ;  /* 0x000000165d077207 */ /* 0x000fe40005800000 */
[----:B------:R-:W-:Y:S01]  /*5000*/  SHF.R.U32.HI R26, RZ, R89, R26 ;  /* 0x00000059ff1a7219 */ /* 0x000fe2000001161a */
[-C--:B------:R-:W-:Y:S04]  /*5010*/  IMAD.HI.U32 R22, R3, R36.reuse, RZ ;  /* 0x0000002403167227 */ /* 0x080fe800078e00ff */
[----:B------:R-:W-:Y:S01]  /*5020*/  IMAD.HI.U32 R24, R7, R36, RZ ;  /* 0x0000002407187227 */ /* 0x000fe200078e00ff */
[-C--:B------:R-:W-:Y:S02]  /*5030*/  @P2 SHF.R.U32.HI R3, RZ, R37.reuse, R22 ;  /* 0x00000025ff032219 */ /* 0x080fe40000011616 */
[----:B------:R-:W-:Y:S02]  /*5040*/  SHF.R.U32.HI R22, RZ, R92, R23 ;  /* 0x0000005cff167219 */ /* 0x000fe40000011617 */
[----:B------:R-:W-:Y:S01]  /*5050*/  @P2 SHF.R.U32.HI R7, RZ, R37, R24 ;  /* 0x00000025ff072219 */ /* 0x000fe20000011618 */
[C---:B------:R-:W-:Y:S01]  /*5060*/  IMAD R2, R40.reuse, R3, RZ ;  /* 0x0000000328027224 */ /* 0x040fe200078e02ff */
[----:B------:R-:W-:Y:S02]  /*5070*/  SEL R5, R43, R22, !P0 ;  /* 0x000000162b057207 */ /* 0x000fe40004000000 */
[----:B------:R-:W-:Y:S01]  /*5080*/  SEL R3, R45, R26, !P3 ;  /* 0x0000001a2d037207 */ /* 0x000fe20005800000 */
[----:B------:R-:W-:Y:S01]  /*5090*/  IMAD R4, R40, R7, RZ ;  /* 0x0000000728047224 */ /* 0x000fe200078e02ff */
[C---:B------:R-:W-:Y:S01]  /*50a0*/  ISETP.GE.AND P0, PT, R5.reuse, R2, PT ;  /* 0x000000020500720c */ /* 0x040fe20003f06270 */
[----:B------:R-:W-:Y:S03]  /*50b0*/  IMAD.HI.U32 R6, R5, R36, RZ ;  /* 0x0000002405067227 */ /* 0x000fe600078e00ff */
[----:B------:R-:W-:Y:S01]  /*50c0*/  ISETP.GE.OR P0, PT, R3, R4, P0 ;  /* 0x000000040300720c */ /* 0x000fe20000706670 */
[----:B------:R-:W-:Y:S01]  /*50d0*/  IMAD.MOV R4, RZ, RZ, -R3 ;  /* 0x000000ffff047224 */ /* 0x000fe200078e0a03 */
[-C--:B------:R-:W-:Y:S03]  /*50e0*/  SHF.R.U32.HI R6, RZ, R37.reuse, R6 ;  /* 0x00000025ff067219 */ /* 0x080fe60000011606 */
[----:B------:R-:W-:Y:S01]  /*50f0*/  IMAD R45, R42, R4, R45 ;  /* 0x000000042a2d7224 */ /* 0x000fe200078e022d */
[----:B------:R-:W-:Y:S05]  /*5100*/  SEL R15, R5, R6, !P2 ;  /* 0x00000006050f7207 */ /* 0x000fea0005000000 */
[----:B------:R-:W-:Y:S02]  /*5110*/  IMAD.MOV R6, RZ, RZ, -R15 ;  /* 0x000000ffff067224 */ /* 0x000fe400078e0a0f */
[C---:B------:R-:W-:Y:S04]  /*5120*/  @!P0 IMAD.HI.U32 R2, R3.reuse, R36, RZ ;  /* 0x0000002403028227 */ /* 0x040fe800078e00ff */
[----:B------:R-:W-:Y:S01]  /*5130*/  IMAD R6, R40, R6, R5 ;  /* 0x0000000628067224 */ /* 0x000fe200078e0205 */
[----:B------:R-:W-:Y:S04]  /*5140*/  @!P0 SHF.R.U32.HI R2, RZ, R37, R2 ;  /* 0x00000025ff028219 */ /* 0x000fe80000011602 */
[----:B------:R-:W-:Y:S02]  /*5150*/  @!P0 SEL R0, R3, R2, !P2 ;  /* 0x0000000203008207 */ /* 0x000fe40005000000 */
[----:B------:R-:W-:Y:S02]  /*5160*/  IADD3 R2, PT, PT, -R5, RZ, RZ ;  /* 0x000000ff05027210 */ /* 0x000fe40007ffe1ff */
[----:B------:R-:W-:Y:S01]  /*5170*/  @!P0 IADD3 R8, PT, PT, R15, -R0, RZ ;  /* 0x800000000f088210 */ /* 0x000fe20007ffe0ff */
[----:B------:R-:W-:Y:S02]  /*5180*/  @!P0 IMAD R0, R7, R6, R0 ;  /* 0x0000000607008224 */ /* 0x000fe400078e0200 */
[----:B------:R-:W-:Y:S02]  /*5190*/  IMAD R43, R38, R2, R43 ;  /* 0x00000002262b7224 */ /* 0x000fe400078e022b */
[----:B------:R-:W-:Y:S02]  /*51a0*/  @!P0 IMAD R5, R8, R40, R3 ;  /* 0x0000002808058224 */ /* 0x000fe400078e0203 */
[----:B------:R-:W-:Y:S04]  /*51b0*/  @!P0 IMAD.MOV.U32 R3, RZ, RZ, R0 ;  /* 0x000000ffff038224 */ /* 0x000fe800078e0000 */
[----:B------:R-:W-:Y:S02]  /*51c0*/  IMAD R45, R3, R42, R45 ;  /* 0x0000002a032d7224 */ /* 0x000fe400078e022d */
[----:B------:R-:W-:Y:S07]  /*51d0*/  IMAD R43, R5, R38, R43 ;  /* 0x00000026052b7224 */ /* 0x000fee00078e022b */
.L_x_85:
[----:B-1----:R-:W-:Y:S01]  /*51e0*/  @!P1 ISETP.NE.AND P0, PT, R10, 0x1, PT ;  /* 0x000000010a00980c */ /* 0x002fe20003f05270 */
[----:B------:R-:W-:Y:S01]  /*51f0*/  @!P1 IMAD.HI.U32 R0, R45, R12, RZ ;  /* 0x0000000c2d009227 */ /* 0x000fe200078e00ff */
[----:B------:R-:W-:Y:S01]  /*5200*/  @!P1 ISETP.NE.AND P2, PT, R9, 0x1, PT ;  /* 0x000000010900980c */ /* 0x000fe20003f45270 */
[----:B------:R-:W-:Y:S01]  /*5210*/  ULOP3.LUT UP0, URZ, UR48, 0x1b0, URZ, 0xc0, !UPT ;  /* 0x000001b030ff7892 */ /* 0x000fe2000f80c0ff */
[----:B------:R-:W-:Y:S01]  /*5220*/  R2UR UR42, R21 ;  /* 0x00000000152a72ca */ /* 0x000fe200000e0000 */
[----:B------:R-:W-:Y:S01]  /*5230*/  @!P1 IMAD.HI.U32 R3, R43, R11, RZ ;  /* 0x0000000b2b039227 */ /* 0x000fe200078e00ff */
[----:B------:R-:W-:Y:S02]  /*5240*/  @!P1 SHF.R.U32.HI R0, RZ, R13, R0 ;  /* 0x0000000dff009219 */ /* 0x000fe40000011600 */
[----:B------:R-:W-:Y:S01]  /*5250*/  R2UR UR41, R20 ;  /* 0x00000000142972ca */ /* 0x000fe200000e0000 */
[----:B------:R-:W-:Y:S01]  /*5260*/  VIADD R107, R107, 0x1 ;  /* 0x000000016b6b7836 */ /* 0x000fe20000000000 */
[----:B------:R-:W-:Y:S02]  /*5270*/  @!P1 SHF.R.U32.HI R2, RZ, R14, R3 ;  /* 0x0000000eff029219 */ /* 0x000fe40000011603 */
[----:B------:R-:W-:Y:S02]  /*5280*/  @!P1 SEL R3, R45, R0, !P2 ;  /* 0x000000002d039207 */ /* 0x000fe40005000000 */
[----:B------:R-:W-:Y:S02]  /*5290*/  @!P1 SEL R2, R43, R2, !P0 ;  /* 0x000000022b029207 */ /* 0x000fe40004000000 */
[----:B------:R-:W-:Y:S01]  /*52a0*/  @P4 SHF.R.U32.HI R98, RZ, 0x10, R17 ;  /* 0x00000010ff624819 */ /* 0x000fe20000011611 */
[----:B------:R-:W-:Y:S02]  /*52b0*/  USHF.L.U32 UR42, UR42, 0x6, URZ ;  /* 0x000000062a2a7899 */ /* 0x000fe400080006ff */
[----:B------:R-:W-:Y:S02]  /*52c0*/  @!P1 IMAD.IADD R0, R2, 0x1, -R3 ;  /* 0x0000000102009824 */ /* 0x000fe400078e0a03 */
[----:B------:R-:W-:Y:S01]  /*52d0*/  @!P1 IMAD.IADD R2, R3, 0x1, -R2 ;  /* 0x0000000103029824 */ /* 0x000fe200078e0a02 */
[----:B------:R-:W-:Y:S01]  /*52e0*/  USHF.L.U32 UR41, UR41, 0x8, URZ ;  /* 0x0000000829297899 */ /* 0x000fe200080006ff */
[----:B------:R-:W-:Y:S02]  /*52f0*/  @!P1 IMAD R45, R0, R9, R45 ;  /* 0x00000009002d9224 */ /* 0x000fe400078e022d */
[----:B------:R-:W-:Y:S01]  /*5300*/  @!P1 IMAD R43, R2, R10, R43 ;  /* 0x0000000a022b9224 */ /* 0x000fe200078e022b */
[----:B------:R-:W-:Y:S08]  /*5310*/  BRA.U !UP0, `(.L_x_86) ;  /* 0x0000000108407547 */ /* 0x000ff0000b800000 */
[----:B------:R-:W1:Y:S01]  /*5320*/  LDCU.64 UR8, c[0x4][0x88] ;  /* 0x01001100ff0877ac */ /* 0x000e620008000a00 */
[----:B------:R-:W-:Y:S01]  /*5330*/  MOV R3, 0x0 ;  /* 0x0000000000037802 */ /* 0x000fe20000000f00 */
[----:B------:R-:W-:Y:S02]  /*5340*/  HFMA2 R12, -RZ, RZ, 0, 5.9604644775390625e-08 ;  /* 0x00000001ff0c7431 */ /* 0x000fe400000001ff */
[----:B------:R-:W-:Y:S02]  /*5350*/  IMAD.MOV.U32 R8, RZ, RZ, 0x70 ;  /* 0x00000070ff087424 */ /* 0x000fe400078e00ff */
[----:B------:R-:W-:Y:S01]  /*5360*/  IMAD.MOV.U32 R13, RZ, RZ, RZ ;  /* 0x000000ffff0d7224 */ /* 0x000fe200078e00ff */
[----:B------:R-:W2:Y:S01]  /*5370*/  LDCU.64 UR6, c[0x4][0x90] ;  /* 0x01001200ff0677ac */ /* 0x000ea20008000a00 */
[----:B------:R-:W3:Y:S01]  /*5380*/  LDC.64 R2, c[0x4][R3] ;  /* 0x0100000003027b82 */ /* 0x000ee20000000a00 */
[----:B------:R-:W4:Y:S01]  /*5390*/  LDCU.64 UR4, c[0x4][0x8] ;  /* 0x01000100ff0477ac */ /* 0x000f220008000a00 */
[----:B-1----:R-:W-:Y:S01]  /*53a0*/  MOV R5, UR9 ;  /* 0x0000000900057c02 */ /* 0x002fe20008000f00 */
[----:B------:R-:W-:Y:S01]  /*53b0*/  IMAD.U32 R4, RZ, RZ, UR8 ;  /* 0x00000008ff047e24 */ /* 0x000fe2000f8e00ff */
[----:B--2---:R-:W-:Y:S01]  /*53c0*/  MOV R7, UR7 ;  /* 0x0000000700077c02 */ /* 0x004fe20008000f00 */
[----:B------:R-:W-:Y:S01]  /*53d0*/  IMAD.U32 R6, RZ, RZ, UR6 ;  /* 0x00000006ff067e24 */ /* 0x000fe2000f8e00ff */
[----:B----4-:R-:W-:Y:S01]  /*53e0*/  MOV R11, UR5 ;  /* 0x00000005000b7c02 */ /* 0x010fe20008000f00 */
[----:B------:R-:W-:Y:S02]  /*53f0*/  IMAD.U32 R10, RZ, RZ, UR4 ;  /* 0x00000004ff0a7e24 */ /* 0x000fe4000f8e00ff */
[----:B------:R-:W-:Y:S07]  /*5400*/  LEPC R20, `(.L_x_86) ;  /* 0x000000001014794e */ /* 0x000fee0000000000 */
[----:B---3-5:R-:W-:Y:S05]  /*5410*/  CALL.ABS.NOINC R2 ;  /* 0x0000000002007343 */ /* 0x028fea0003c00000 */
.L_x_86:
[----:B------:R-:W-:Y:S01]  /*5420*/  LOP3.LUT P0, RZ, R104, 0x1b0, RZ, 0xc0, !PT ;  /* 0x000001b068ff7812 */ /* 0x000fe2000780c0ff */
[----:B------:R-:W-:Y:S11]  /*5430*/  BSSY.RECONVERGENT B6, `(.L_x_87) ;  /* 0x0000013000067945 */ /* 0x000ff60003800200 */
[----:B------:R-:W-:Y:S01]  /*5440*/  @!UPT UIADD3 URZ, UPT, UPT, URZ, URZ, URZ ;  /* 0x000000fffffff290 */ /* 0x000fe2000fffe0ff */
[----:B------:R-:W-:Y:S05]  /*5450*/  @!P0 BRA `(.L_x_88) ;  /* 0x0000000000408947 */ /* 0x000fea0003800000 */
        /* <DEDUP_REMOVED lines=16> */
.L_x_88:
[----:B------:R-:W-:Y:S05]  /*5560*/  BSYNC.RECONVERGENT B6 ;  /* 0x0000000000067941 */ /* 0x000fea0003800200 */
.L_x_87:
[----:B------:R-:W-:Y:S01]  /*5570*/  ISETP.NE.U32.AND P4, PT, R86, RZ, PT ;  /* 0x000000ff5600720c */ /* 0x000fe20003f85070 */
[----:B------:R-:W-:Y:S01]  /*5580*/  UISETP.NE.AND UP2, UPT, UR50, URZ, UPT ;  /* 0x000000ff3200728c */ /* 0x000fe2000bf45270 */
[----:B------:R-:W-:Y:S01]  /*5590*/  ISETP.NE.U32.AND P2, PT, RZ, UR38, PT ;  /* 0x00000026ff007c0c */ /* 0x000fe2000bf45070 */
[----:B------:R-:W-:Y:S01]  /*55a0*/  UISETP.NE.U32.AND UP1, UPT, UR44, URZ, UPT ;  /* 0x000000ff2c00728c */ /* 0x000fe2000bf25070 */
[----:B------:R-:W-:Y:S01]  /*55b0*/  ISETP.NE.AND.EX P4, PT, R87, RZ, PT, P4 ;  /* 0x000000ff5700720c */ /* 0x000fe20003f85340 */
[----:B------:R-:W-:Y:S01]  /*55c0*/  UPLOP3.LUT UP0, UPT, UPT, UPT, UPT, 0x40, 0x4 ;  /* 0x000000000004789c */ /* 0x000fe20003f0e870 */
[----:B------:R-:W-:Y:S01]  /*55d0*/  ISETP.NE.AND.EX P2, PT, RZ, UR39, PT, P2 ;  /* 0x00000027ff007c0c */ /* 0x000fe2000bf45320 */
[----:B------:R-:W-:Y:S01]  /*55e0*/  UISETP.NE.AND.EX UP1, UPT, UR45, URZ, UPT, UP1 ;  /* 0x000000ff2d00728c */ /* 0x000fe2000bf25310 */
[----:B------:R-:W-:Y:S04]  /*55f0*/  PLOP3.LUT P1, PT, PT, PT, UP2, 0x80, 0x8 ;  /* 0x000000000008781c */ /* 0x000fe80003f2f028 */
[----:B------:R-:W-:Y:S06]  /*5600*/  @UP2 UPLOP3.LUT UP0, UPT, UPT, UPT, UP1, 0x80, 0x8 ;  /* 0x000000000008289c */ /* 0x000fec0003f0f010 */
[----:B------:R-:W-:Y:S01]  /*5610*/  PLOP3.LUT P0, PT, PT, PT, UP0, 0x80, 0x8 ;  /* 0x000000000008781c */ /* 0x000fe20003f0f008 */
[----:B------:R-:W-:Y:S01]  /*5620*/  @!UPT UIADD3 URZ, UPT, UPT, URZ, URZ, URZ ;  /* 0x000000fffffff290 */ /* 0x000fe2000fffe0ff */
[----:B------:R-:W-:Y:S11]  /*5630*/  BRA.U !UP1, `(.L_x_89) ;  /* 0x0000000109387547 */ /* 0x000ff6000b800000 */
[----:B------:R-:W-:Y:S01]  /*5640*/  UISETP.NE.U32.AND UP0, UPT, UR38, URZ, UPT ;  /* 0x000000ff2600728c */ /* 0x000fe2000bf05070 */
[----:B------:R-:W-:Y:S02]  /*5650*/  HFMA2 R0, -RZ, RZ, 0, 5.9604644775390625e-08 ;  /* 0x00000001ff007431 */ /* 0x000fe400000001ff */
[----:B------:R-:W-:Y:S01]  /*5660*/  IMAD.MOV.U32 R91, RZ, RZ, 0x1 ;  /* 0x00000001ff5b7424 */ /* 0x000fe200078e00ff */
[----:B------:R-:W-:Y:S06]  /*5670*/  UISETP.NE.AND.EX UP0, UPT, UR39, URZ, UPT, UP0 ;  /* 0x000000ff2700728c */ /* 0x000fec000bf05300 */
[----:B------:R-:W-:Y:S05]  /*5680*/  PLOP3.LUT P3, PT, PT, PT, UP0, 0x80, 0x8 ;  /* 0x000000000008781c */ /* 0x000fea0003f6f008 */
[----:B------:R-:W1:Y:S01]  /*5690*/  @UP0 LDCU.64 UR6, c[0x0][0x888] ;  /* 0x00011100ff0607ac */ /* 0x000e620008000a00 */
[----:B------:R-:W-:Y:S07]  /*56a0*/  @UP0 UIMAD UR4, UR36, UR44, URZ ;  /* 0x0000002c240402a4 */ /* 0x000fee000f8e02ff */
[----:B------:R-:W-:Y:S01]  /*56b0*/  @!P3 PRMT R91, R0, 0x7610, R91 ;  /* 0x00007610005bb816 */ /* 0x000fe2000000005b */
[----:B-1----:R-:W-:Y:S03]  /*56c0*/  @UP0 UIMAD.WIDE UR6, UR4, 0x4, UR6 ;  /* 0x00000004040608a5 */ /* 0x002fe6000f8e0206 */
[----:B------:R-:W1:Y:S03]  /*56d0*/  @!UP0 LDCU UR4, c[0x0][0x880] ;  /* 0x00011000ff0487ac */ /* 0x000e660008000800 */
[----:B------:R-:W-:Y:S01]  /*56e0*/  IMAD.U32 R2, RZ, RZ, UR6 ;  /* 0x00000006ff027e24 */ /* 0x000fe2000f8e00ff */
[----:B------:R-:W-:Y:S05]  /*56f0*/  MOV R3, UR7 ;  /* 0x0000000700037c02 */ /* 0x000fea0008000f00 */
[----:B-----5:R2:W5:Y:S02]  /*5700*/  @P3 LDG.E R50, desc[UR46][R2.64] ;  /* 0x0000002e02323981 */ /* 0x020564000c1e1900 */
[----:B-12---:R-:W-:Y:S02]  /*5710*/  @!P3 IMAD.U32 R50, RZ, RZ, UR4 ;  /* 0x00000004ff32be24 */ /* 0x006fe4000f8e00ff */
.L_x_89:
[----:B------:R-:W-:Y:S05]  /*5720*/  @!P4 BRA `(.L_x_90) ;  /* 0x000000000020c947 */ /* 0x000fea0003800000 */
[----:B------:R-:W-:Y:S04]  /*5730*/  ISETP.NE.U32.AND P3, PT, R84, RZ, PT ;  /* 0x000000ff5400720c */ /* 0x000fe80003f65070 */
[----:B------:R-:W-:Y:S11]  /*5740*/  ISETP.NE.AND.EX P3, PT, R85, RZ, PT, P3 ;  /* 0x000000ff5500720c */ /* 0x000ff60003f65330 */
[----:B------:R-:W-:Y:S02]  /*5750*/  @!UPT UIADD3 URZ, UPT, UPT, URZ, URZ, URZ ;  /* 0x000000fffffff290 */ /* 0x000fe4000fffe0ff */
[----:B------:R-:W1:Y:S01]  /*5760*/  @P3 LDC.64 R2, c[0x0][0x8a8] ;  /* 0x00022a00ff023b82 */ /* 0x000e620000000a00 */
[----:B------:R-:W-:Y:S04]  /*5770*/  @P3 IMAD R0, R86, UR36, RZ ;  /* 0x0000002456003c24 */ /* 0x000fe8000f8e02ff */
[----:B-1----:R-:W-:Y:S05]  /*5780*/  @P3 IMAD.WIDE R2, R0, 0x4, R2 ;  /* 0x0000000400023825 */ /* 0x002fea00078e0202 */
[----:B-----5:R1:W5:Y:S02]  /*5790*/  @P3 LDG.E R47, desc[UR46][R2.64] ;  /* 0x0000002e022f3981 */ /* 0x020364000c1e1900 */
[----:B-1----:R-:W2:Y:S02]  /*57a0*/  @!P3 LDC R47, c[0x0][0x8a0] ;  /* 0x00022800ff2fbb82 */ /* 0x002ea40000000800 */
.L_x_90:
[----:B-----5:R-:W-:Y:S01]  /*57b0*/  ISETP.NE.AND P4, PT, R50, RZ, PT ;  /* 0x000000ff3200720c */ /* 0x020fe20003f85270 */
[----:B------:R-:W-:Y:S01]  /*57c0*/  BSSY B1, `(.L_x_91) ;  /* 0x0000042000017945 */ /* 0x000fe20003800000 */
[----:B------:R-:W-:Y:S01]  /*57d0*/  SEL R9, RZ, 0xffffffff, P2 ;  /* 0xffffffffff097807 */ /* 0x000fe20001000000 */
[----:B------:R-:W-:Y:S01]  /*57e0*/  IMAD.MOV.U32 R64, RZ, RZ, 0x1 ;  /* 0x00000001ff407424 */ /* 0x000fe200078e00ff */
[----:B------:R-:W-:Y:S02]  /*57f0*/  LOP3.LUT P3, RZ, R91, 0xff, RZ, 0xc0, !PT ;  /* 0x000000ff5bff7812 */ /* 0x000fe4000786c0ff */
[----:B------:R-:W-:Y:S02]  /*5800*/  CS2R R62, SRZ ;  /* 0x00000000003e7805 */ /* 0x000fe4000001ff00 */
[----:B------:R-:W-:Y:S02]  /*5810*/  @P1 SEL R2, RZ, 0xffffffff, P4 ;  /* 0xffffffffff021807 */ /* 0x000fe40002000000 */
[----:B------:R-:W-:Y:S02]  /*5820*/  CS2R R60, SRZ ;  /* 0x00000000003c7805 */ /* 0x000fe4000001ff00 */
[----:B------:R-:W-:Y:S02]  /*5830*/  LEA R0, R100, UR49, 0x3 ;  /* 0x0000003164007c11 */ /* 0x000fe4000f8e18ff */
[----:B------:R-:W-:Y:S02]  /*5840*/  CS2R R58, SRZ ;  /* 0x00000000003a7805 */ /* 0x000fe4000001ff00 */
[----:B------:R-:W-:Y:S02]  /*5850*/  @P0 SEL R2, R9, R2, !P3 ;  /* 0x0000000209020207 */ /* 0x000fe40005800000 */
[----:B------:R-:W-:Y:S02]  /*5860*/  CS2R R56, SRZ ;  /* 0x0000000000387805 */ /* 0x000fe4000001ff00 */
[----:B------:R-:W-:Y:S02]  /*5870*/  LEA R108, R44, UR49, 0x3 ;  /* 0x000000312c6c7c11 */ /* 0x000fe4000f8e18ff */
[----:B------:R-:W-:Y:S02]  /*5880*/  @P1 LOP3.LUT R2, R2, 0x1, RZ, 0xc0, !PT ;  /* 0x0000000102021812 */ /* 0x000fe400078ec0ff */
[----:B------:R-:W-:Y:S02]  /*5890*/  SHF.L.U32 R7, R102, 0x1f, RZ ;  /* 0x0000001f66077819 */ /* 0x000fe400000006ff */
[----:B------:R-:W-:Y:S02]  /*58a0*/  ISETP.NE.U32.OR P6, PT, R2, 0x1, !P1 ;  /* 0x000000010200780c */ /* 0x000fe40004fc5470 */
[----:B------:R-:W-:Y:S02]  /*58b0*/  PLOP3.LUT P2, PT, PT, PT, UP1, 0x80, 0x8 ;  /* 0x000000000008781c */ /* 0x000fe40003f4f018 */
[C---:B------:R-:W-:Y:S02]  /*58c0*/  LEA.HI R5, R44.reuse, R44, RZ, 0x1 ;  /* 0x0000002c2c057211 */ /* 0x040fe400078f08ff */
[----:B------:R-:W-:Y:S02]  /*58d0*/  SEL R2, RZ, 0xffffffff, P4 ;  /* 0xffffffffff027807 */ /* 0x000fe40002000000 */
[----:B------:R-:W-:Y:S01]  /*58e0*/  P2R R72, PR, RZ, 0x40 ;  /* 0x00000040ff487803 */ /* 0x000fe20000000000 */
[C---:B------:R-:W-:Y:S01]  /*58f0*/  IMAD.SHL.U32 R3, R5.reuse, 0x80, RZ ;  /* 0x0000008005037824 */ /* 0x040fe200078e00ff */
[----:B------:R-:W-:Y:S03]  /*5900*/  LOP3.LUT R5, R5, 0xffe, RZ, 0xc0, !PT ;  /* 0x00000ffe05057812 */ /* 0x000fe600078ec0ff */
[----:B------:R-:W-:Y:S02]  /*5910*/  @P6 SHF.L.U32 R11, R99, 0x1f, RZ ;  /* 0x0000001f630b6819 */ /* 0x000fe400000006ff */
[----:B------:R-:W-:Y:S01]  /*5920*/  @P2 SEL R2, R9, R2, !P3 ;  /* 0x0000000209022207 */ /* 0x000fe20005800000 */
[----:B------:R-:W-:Y:S01]  /*5930*/  IMAD.IADD R48, R44, 0x1, -R5 ;  /* 0x000000012c307824 */ /* 0x000fe200078e0a05 */
[----:B------:R-:W1:Y:S01]  /*5940*/  @P6 SYNCS.PHASECHK.TRANS64.TRYWAIT P1, [R0+URZ+0x50], R11 ;  /* 0x0000500b000065a7 */ /* 0x000e6200080211ff */
[----:B------:R-:W-:Y:S02]  /*5950*/  LOP3.LUT R3, R3, 0xffffff00, RZ, 0xc0, !PT ;  /* 0xffffff0003037812 */ /* 0x000fe400078ec0ff */
[----:B------:R-:W-:Y:S03]  /*5960*/  LOP3.LUT R2, R2, 0x1, RZ, 0xc0, !PT ;  /* 0x0000000102027812 */ /* 0x000fe600078ec0ff */
[----:B------:R-:W-:Y:S01]  /*5970*/  IMAD.IADD R3, R46, 0x1, R3 ;  /* 0x000000012e037824 */ /* 0x000fe200078e0203 */
[----:B------:R-:W-:Y:S03]  /*5980*/  ISETP.NE.U32.AND P5, PT, R2, 0x1, PT ;  /* 0x000000010200780c */ /* 0x000fe60003fa5070 */
[----:B------:R-:W-:Y:S01]  /*5990*/  IMAD R48, R48, 0x100000, R3 ;  /* 0x0010000030307824 */ /* 0x000fe200078e0203 */
[----:B------:R-:W-:Y:S01]  /*59a0*/  P2R R65, PR, RZ, 0x20 ;  /* 0x00000020ff417803 */ /* 0x000fe20000000000 */
[----:B------:R3:W4:Y:S01]  /*59b0*/  SYNCS.PHASECHK.TRANS64.TRYWAIT P0, [R108+URZ+0xc0], R7 ;  /* 0x0000c0076c0075a7 */ /* 0x00072200080011ff */
[----:B-1----:R-:W-:Y:S01]  /*59c0*/  @P6 SEL R64, RZ, 0x1, !P1 ;  /* 0x00000001ff406807 */ /* 0x002fe20004800000 */
[----:B---3--:R-:W-:Y:S06]  /*59d0*/  @!P6 BRA `(.L_x_92) ;  /* 0x000000000080e947 */ /* 0x008fec0003800000 */
[----:B------:R-:W-:Y:S01]  /*59e0*/  @P5 IMAD R4, R100, 0x1000, R95 ;  /* 0x0000100064045824 */ /* 0x000fe200078e025f */
[----:B------:R-:W-:Y:S01]  /*59f0*/  ISETP.NE.AND P1, PT, R64, RZ, PT ;  /* 0x000000ff4000720c */ /* 0x000fe20003f25270 */
[----:B------:R-:W-:Y:S01]  /*5a00*/  BSSY B0, `(.L_x_93) ;  /* 0x000000b000007945 */ /* 0x000fe20003800000 */
[----:B------:R-:W-:Y:S01]  /*5a10*/  CS2R R58, SRZ ;  /* 0x00000000003a7805 */ /* 0x000fe2000001ff00 */
[----:B------:R-:W-:Y:S01]  /*5a20*/  @P5 VIADD R2, R4, UR49 ;  /* 0x0000003104025c36 */ /* 0x000fe20008000000 */
[----:B------:R-:W-:Y:S02]  /*5a30*/  CS2R R56, SRZ ;  /* 0x0000000000387805 */ /* 0x000fe4000001ff00 */
[----:B------:R-:W-:Y:S02]  /*5a40*/  CS2R R62, SRZ ;  /* 0x00000000003e7805 */ /* 0x000fe4000001ff00 */
[----:B------:R-:W-:Y:S01]  /*5a50*/  CS2R R60, SRZ ;  /* 0x00000000003c7805 */ /* 0x000fe2000001ff00 */
[----:B------:R-:W-:Y:S04]  /*5a60*/  @P5 IMAD R2, R103, -0x10, R2 ;  /* 0xfffffff067025824 */ /* 0x000fe800078e0202 */
[----:B------:R-:W-:Y:S05]  /*5a70*/  @P1 BRA `(.L_x_94) ;  /* 0x00000000000c1947 */ /* 0x000fea0003800000 */
[----:B------:R-:W-:Y:S04]  /*5a80*/  SHF.L.U32 R3, R99, 0x1f, RZ ;  /* 0x0000001f63037819 */ /* 0x000fe800000006ff */
[----:B------:R-:W1:Y:S02]  /*5a90*/  SYNCS.PHASECHK.TRANS64.TRYWAIT P1, [R0+URZ+0x50], R3 ;  /* 0x00005003000075a7 */ /* 0x000e6400080211ff */
[----:B-1----:R-:W-:Y:S05]  /*5aa0*/  @!P1 BRA `(.L_x_95) ;  /* 0x0000004000389947 */ /* 0x002fea0003800000 */
.L_x_94:
[----:B------:R-:W-:Y:S05]  /*5ab0*/  BSYNC B0 ;  /* 0x0000000000007941 */ /* 0x000fea0003800000 */
.L_x_93:
[----:B------:R-:W-:Y:S01]  /*5ac0*/  ISETP.NE.AND P1, PT, R65, RZ, PT ;  /* 0x000000ff4100720c */ /* 0x000fe20003f25270 */
[----:B-1----:R-:W-:Y:S02]  /*5ad0*/  VIADD R3, R0, 0x70 ;  /* 0x0000007000037836 */ /* 0x002fe40000000000 */
[----:B------:R-:W-:Y:S02]  /*5ae0*/  IMAD.U32 R0, RZ, RZ, UR37 ;  /* 0x00000025ff007e24 */ /* 0x000fe4000f8e00ff */
[----:B------:R-:W-:Y:S03]  /*5af0*/  VIADD R100, R100, 0x1 ;  /* 0x0000000164647836 */ /* 0x000fe60000000000 */
[----:B------:R-:W-:Y:S05]  /*5b00*/  PRMT R0, R0, 0x654, R3 ;  /* 0x0000065400007816 */ /* 0x000fea0000000003 */
[----:B------:R1:W3:Y:S04]  /*5b10*/  @P1 LDS.128 R56, [R4+UR49+0x200] ;  /* 0x0002003104381984 */ /* 0x0002e80008000c00 */
[----:B------:R1:W1:Y:S01]  /*5b20*/  @P1 LDS.128 R60, [R2+0x210] ;  /* 0x00021000023c1984 */ /* 0x0002620000000c00 */
[C---:B------:R-:W-:Y:S01]  /*5b30*/  ISETP.NE.AND P1, PT, R100.reuse, 0x4, PT ;  /* 0x000000046400780c */ /* 0x040fe20003f25270 */
[----:B------:R-:W-:Y:S01]  /*5b40*/  @!PT LDS RZ, [RZ] ;  /* 0x00000000fffff984 */ /* 0x000fe20000000800 */
[----:B------:R-:W-:Y:S01]  /*5b50*/  @!PT LDS RZ, [RZ] ;  /* 0x00000000fffff984 */ /* 0x000fe20000000800 */
[----:B------:R-:W-:Y:S01]  /*5b60*/  @!PT LDS RZ, [RZ] ;  /* 0x00000000fffff984 */ /* 0x000fe20000000800 */
[----:B------:R-:W-:Y:S01]  /*5b70*/  @!PT LDS RZ, [RZ] ;  /* 0x00000000fffff984 */ /* 0x000fe20000000800 */
[----:B------:R5:W-:Y:S06]  /*5b80*/  MEMBAR.ALL.CTA ;  /* 0x0000000000007992 */ /* 0x000bec0000008000 */
[----:B-----5:R-:W5:Y:S01]  /*5b90*/  FENCE.VIEW.ASYNC.S ;  /* 0x00000000000073c6 */ /* 0x020f620000000000 */
[----:B------:R-:W-:Y:S01]  /*5ba0*/  SEL R100, R100, RZ, P1 ;  /* 0x000000ff64647207 */ /* 0x000fe20000800000 */
[----:B-----5:R5:W-:Y:S02]  /*5bb0*/  SYNCS.ARRIVE.TRANS64.RED.A1T0 RZ, [R0+URZ], RZ ;  /* 0x000000ff00ff79a7 */ /* 0x020be400081004ff */
[----:B-----5:R-:W-:Y:S04]  /*5bc0*/  SEL R0, RZ, 0x1, P1 ;  /* 0x00000001ff007807 */ /* 0x020fe80000800000 */
[----:B---3--:R-:W-:Y:S02]  /*5bd0*/  LOP3.LUT R99, R99, R0, RZ, 0x3c, !PT ;  /* 0x0000000063637212 */ /* 0x008fe400078e3cff */
.L_x_92:
[----:B------:R-:W-:Y:S05]  /*5be0*/  BSYNC B1 ;  /* 0x0000000000017941 */ /* 0x000fea0003800000 */
.L_x_91:
[----:B------:R-:W-:Y:S04]  /*5bf0*/  SHF.R.U32.HI R3, RZ, 0x15, R48 ;  /* 0x00000015ff037819 */ /* 0x000fe80000011630 */
[----:B------:R-:W-:Y:S01]  /*5c00*/  LOP3.LUT P1, RZ, R3, 0x3, R96, 0x48, !PT ;  /* 0x0000000303ff7812 */ /* 0x000fe20007824860 */
[----:B------:R-:W-:Y:S01]  /*5c10*/  @!UPT UIADD3 URZ, UPT, UPT, URZ, URZ, URZ ;  /* 0x000000fffffff290 */ /* 0x000fe2000fffe0ff */
[----:B----4-:R-:W-:Y:S11]  /*5c20*/  @P0 BRA `(.L_x_96) ;  /* 0x0000000000080947 */ /* 0x010ff60003800000 */
[----:B------:R-:W3:Y:S02]  /*5c30*/  SYNCS.PHASECHK.TRANS64.TRYWAIT P0, [R108+URZ+0xc0], R7 ;  /* 0x0000c0076c0075a7 */ /* 0x000ee400080011ff */
[----:B---3--:R-:W-:Y:S05]  /*5c40*/  @!P0 BRA `(.L_x_97) ;  /* 0x0000003c00e48947 */ /* 0x008fea0003800000 */
.L_x_96:
[----:B------:R-:W-:Y:S05]  /*5c50*/  @!P1 BRA `(.L_x_98) ;  /* 0x0000000000409947 */ /* 0x000fea0003800000 */
[----:B------:R-:W4:Y:S01]  /*5c60*/  LDCU.64 UR8, c[0x4][0x78] ;  /* 0x01000f00ff0877ac */ /* 0x000f220008000a00 */
[----:B------:R-:W-:Y:S01]  /*5c70*/  MOV R3, 0x0 ;  /* 0x0000000000037802 */ /* 0x000fe20000000f00 */
[----:B------:R-:W-:Y:S02]  /*5c80*/  HFMA2 R12, -RZ, RZ, 0, 5.9604644775390625e-08 ;  /* 0x00000001ff0c7431 */ /* 0x000fe400000001ff */
[----:B------:R-:W-:Y:S02]  /*5c90*/  IMAD.MOV.U32 R8, RZ, RZ, 0x192 ;  /* 0x00000192ff087424 */ /* 0x000fe400078e00ff */
[----:B------:R-:W-:Y:S01]  /*5ca0*/  IMAD.MOV.U32 R13, RZ, RZ, RZ ;  /* 0x000000ffff0d7224 */ /* 0x000fe200078e00ff */
[----:B------:R-:W3:Y:S01]  /*5cb0*/  LDCU.64 UR6, c[0x4][0x80] ;  /* 0x01001000ff0677ac */ /* 0x000ee20008000a00 */
[----:B-1----:R-:W1:Y:S01]  /*5cc0*/  LDC.64 R2, c[0x4][R3] ;  /* 0x0100000003027b82 */ /* 0x002e620000000a00 */
[----:B------:R-:W5:Y:S01]  /*5cd0*/  LDCU.64 UR4, c[0x4][0x18] ;  /* 0x01000300ff0477ac */ /* 0x000f620008000a00 */
[----:B----4-:R-:W-:Y:S01]  /*5ce0*/  MOV R5, UR9 ;  /* 0x0000000900057c02 */ /* 0x010fe20008000f00 */
[----:B------:R-:W-:Y:S01]  /*5cf0*/  IMAD.U32 R4, RZ, RZ, UR8 ;  /* 0x00000008ff047e24 */ /* 0x000fe2000f8e00ff */
[----:B---3--:R-:W-:Y:S01]  /*5d00*/  MOV R7, UR7 ;  /* 0x0000000700077c02 */ /* 0x008fe20008000f00 */
[----:B------:R-:W-:Y:S01]  /*5d10*/  IMAD.U32 R6, RZ, RZ, UR6 ;  /* 0x00000006ff067e24 */ /* 0x000fe2000f8e00ff */
[----:B-----5:R-:W-:Y:S01]  /*5d20*/  MOV R11, UR5 ;  /* 0x00000005000b7c02 */ /* 0x020fe20008000f00 */
[----:B------:R-:W-:Y:S02]  /*5d30*/  IMAD.U32 R10, RZ, RZ, UR4 ;  /* 0x00000004ff0a7e24 */ /* 0x000fe4000f8e00ff */
[----:B------:R-:W-:Y:S07]  /*5d40*/  LEPC R20, `(.L_x_98) ;  /* 0x000000001014794e */ /* 0x000fee0000000000 */
[----:B-12---:R-:W-:Y:S05]  /*5d50*/  CALL.ABS.NOINC R2 ;  /* 0x0000000002007343 */ /* 0x006fea0003c00000 */
.L_x_98:
[----:B------:R-:W-:Y:S05]  /*5d60*/  WARPSYNC.ALL ;  /* 0x0000000000007948 */ /* 0x000fea0003800000 */
[----:B------:R-:W-:Y:S01]  /*5d70*/  R2UR UR4, R48 ;  /* 0x00000000300472ca */ /* 0x000fe200000e0000 */
[----:B------:R-:W-:Y:S01]  /*5d80*/  BSSY.RECONVERGENT B0, `(.L_x_99) ;  /* 0x00000a1000007945 */ /* 0x000fe20003800200 */
[C---:B------:R-:W-:Y:S02]  /*5d90*/  SHF.L.U32 R51, R56.reuse, 0x10, RZ ;  /* 0x0000001038337819 */ /* 0x040fe400000006ff */
[C---:B------:R-:W-:Y:S02]  /*5da0*/  PRMT R49, R56.reuse, 0x8880, RZ ;  /* 0x0000888038317816 */ /* 0x040fe400000000ff */
[----:B------:R-:W-:Y:S02]  /*5db0*/  SHF.R.S32.HI R51, RZ, 0x18, R51 ;  /* 0x00000018ff337819 */ /* 0x000fe40000011433 */
[----:B------:R-:W-:Y:S02]  /*5dc0*/  SHF.L.U32 R52, R56, 0x8, RZ ;  /* 0x0000000838347819 */ /* 0x000fe400000006ff */
[C---:B------:R-:W-:Y:S02]  /*5dd0*/  PRMT R54, R58.reuse, 0x8880, RZ ;  /* 0x000088803a367816 */ /* 0x040fe400000000ff */
[----:B------:R-:W-:Y:S01]  /*5de0*/  SHF.L.U32 R53, R58, 0x8, RZ ;  /* 0x000000083a357819 */ /* 0x000fe200000006ff */
[----:B-1-3--:R-:W-:Y:S01]  /*5df0*/  LDTM.16dp32bit_t0_t15.x32 R4, tmem[UR4] ;  /* 0x00000004000479ee */ /* 0x00afe20008a80000 */
[----:B------:R-:W2:Y:S01]  /*5e00*/  LDTM.16dp32bit_t16_t31.x32 R4, tmem[UR4+0x20] ;  /* 0x00002004000479ee */ /* 0x000ea20008aa0000 */
[----:B------:R-:W-:Y:S02]  /*5e10*/  IADD3 R67, PT, PT, R95, UR49, RZ ;  /* 0x000000315f437c10 */ /* 0x000fe4000fffe0ff */
[----:B------:R-:W-:Y:S02]  /*5e20*/  SHF.L.U32 R66, R97, 0x4, RZ ;  /* 0x0000000461427819 */ /* 0x000fe400000006ff */
[----:B------:R-:W-:Y:S02]  /*5e30*/  SHF.R.S32.HI R53, RZ, 0x18, R53 ;  /* 0x00000018ff357819 */ /* 0x000fe40000011435 */
[----:B------:R-:W-:Y:S02]  /*5e40*/  IADD3 R109, PT, PT, R67, R66, RZ ;  /* 0x00000042436d7210 */ /* 0x000fe40007ffe0ff */
[----:B------:R-:W-:Y:S02]  /*5e50*/  ISETP.NE.AND P0, PT, R105, RZ, PT ;  /* 0x000000ff6900720c */ /* 0x000fe40003f05270 */
[----:B------:R-:W-:Y:S01]  /*5e60*/  ISETP.NE.AND P6, PT, R72, RZ, PT ;  /* 0x000000ff4800720c */ /* 0x000fe20003fc5270 */
[----:B--2---:R-:W-:Y:S11]  /*5e70*/  IMAD R0, R47, R4, RZ ;  /* 0x000000042f007224 */ /* 0x004ff600078e02ff */
[----:B------:R-:W-:Y:S01]  /*5e80*/  @!UPT UIADD3 URZ, UPT, UPT, URZ, URZ, URZ ;  /* 0x000000fffffff290 */ /* 0x000fe2000fffe0ff */
[----:B------:R-:W-:Y:S01]  /*5e90*/  @P6 SHF.L.U32 R74, R99, 0x1f, RZ ;  /* 0x0000001f634a6819 */ /* 0x000fe200000006ff */
[----:B------:R-:W-:Y:S02]  /*5ea0*/  IMAD R2, R47, R5, RZ ;  /* 0x000000052f027224 */ /* 0x000fe400078e02ff */
[----:B------:R-:W-:Y:S01]  /*5eb0*/  IMAD R0, R49, R50, R0 ;  /* 0x0000003231007224 */ /* 0x000fe200078e0200 */
[----:B------:R-:W-:Y:S01]  /*5ec0*/  SHF.R.S32.HI R49, RZ, 0x18, R52 ;  /* 0x00000018ff317819 */ /* 0x000fe20000011434 */
[----:B------:R-:W-:Y:S01]  /*5ed0*/  IMAD R3, R47, R6, RZ ;  /* 0x000000062f037224 */ /* 0x000fe200078e02ff */
[----:B------:R-:W-:Y:S01]  /*5ee0*/  SHF.L.U32 R52, R57, 0x10, RZ ;  /* 0x0000001039347819 */ /* 0x000fe200000006ff */
[-C--:B------:R-:W-:Y:S01]  /*5ef0*/  IMAD R2, R51, R50.reuse, R2 ;  /* 0x0000003233027224 */ /* 0x080fe200078e0202 */
[----:B------:R-:W-:Y:S01]  /*5f00*/  SHF.R.S32.HI R51, RZ, 0x18, R56 ;  /* 0x00000018ff337819 */ /* 0x000fe20000011438 */
[----:B------:R-:W-:Y:S02]  /*5f10*/  IMAD R7, R47, R7, RZ ;  /* 0x000000072f077224 */ /* 0x000fe400078e02ff */
[-C--:B------:R-:W-:Y:S01]  /*5f20*/  IMAD R3, R49, R50.reuse, R3 ;  /* 0x0000003231037224 */ /* 0x080fe200078e0203 */
[----:B------:R-:W-:Y:S01]  /*5f30*/  PRMT R49, R57, 0x8880, RZ ;  /* 0x0000888039317816 */ /* 0x000fe200000000ff */
[----:B------:R-:W-:Y:S01]  /*5f40*/  IMAD R7, R51, R50, R7 ;  /* 0x0000003233077224 */ /* 0x000fe200078e0207 */
[----:B------:R-:W-:Y:S01]  /*5f50*/  SHF.R.S32.HI R51, RZ, 0x18, R52 ;  /* 0x00000018ff337819 */ /* 0x000fe20000011434 */
[----:B------:R-:W-:Y:S02]  /*5f60*/  IMAD R4, R47, R8, RZ ;  /* 0x000000082f047224 */ /* 0x000fe400078e02ff */
[----:B------:R-:W-:Y:S01]  /*5f70*/  IMAD.SHL.U32 R52, R57, 0x100, RZ ;  /* 0x0000010039347824 */ /* 0x000fe200078e00ff */
[----:B------:R-:W-:Y:S01]  /*5f80*/  I2IP.S8.S32.SAT R55, R7, R3, RZ ;  /* 0x0000000307377239 */ /* 0x000fe200000014ff */
[----:B------:R-:W-:Y:S02]  /*5f90*/  IMAD R5, R47, R9, RZ ;  /* 0x000000092f057224 */ /* 0x000fe400078e02ff */
[----:B------:R-:W-:Y:S01]  /*5fa0*/  IMAD R4, R49, R50, R4 ;  /* 0x0000003231047224 */ /* 0x000fe200078e0204 */
[----:B------:R-:W-:Y:S01]  /*5fb0*/  SHF.R.S32.HI R49, RZ, 0x18, R52 ;  /* 0x00000018ff317819 */ /* 0x000fe20000011434 */
[----:B------:R-:W-:Y:S01]  /*5fc0*/  IMAD R6, R47, R10, RZ ;  /* 0x0000000a2f067224 */ /* 0x000fe200078e02ff */
[----:B------:R-:W-:Y:S01]  /*5fd0*/  I2IP.S8.S32.SAT R68, R2, R0, R55 ;  /* 0x0000000002447239 */ /* 0x000fe20000001437 */
[-C--:B------:R-:W-:Y:S01]  /*5fe0*/  IMAD R5, R51, R50.reuse, R5 ;  /* 0x0000003233057224 */ /* 0x080fe200078e0205 */
[----:B------:R-:W-:Y:S01]  /*5ff0*/  SHF.L.U32 R52, R58, 0x10, RZ ;  /* 0x000000103a347819 */ /* 0x000fe200000006ff */
[----:B------:R-:W-:Y:S01]  /*6000*/  IMAD R11, R47, R11, RZ ;  /* 0x0000000b2f0b7224 */ /* 0x000fe200078e02ff */
[----:B------:R-:W-:Y:S01]  /*6010*/  SHF.R.S32.HI R51, RZ, 0x18, R57 ;  /* 0x00000018ff337819 */ /* 0x000fe20000011439 */
[----:B------:R-:W-:Y:S01]  /*6020*/  IMAD R6, R49, R50, R6 ;  /* 0x0000003231067224 */ /* 0x000fe200078e0206 */
[----:B------:R-:W-:Y:S01]  /*6030*/  SHF.R.S32.HI R52, RZ, 0x18, R52 ;  /* 0x00000018ff347819 */ /* 0x000fe20000011434 */
[C---:B------:R-:W-:Y:S02]  /*6040*/  IMAD R8, R47.reuse, R12, RZ ;  /* 0x0000000c2f087224 */ /* 0x040fe400078e02ff */
[----:B------:R-:W-:Y:S02]  /*6050*/  IMAD.MOV.U32 R49, RZ, RZ, R54 ;  /* 0x000000ffff317224 */ /* 0x000fe400078e0036 */
[----:B------:R-:W-:Y:S02]  /*6060*/  IMAD R9, R47, R13, RZ ;  /* 0x0000000d2f097224 */ /* 0x000fe400078e02ff */
[----:B------:R-:W-:Y:S01]  /*6070*/  IMAD R11, R51, R50, R11 ;  /* 0x00000032330b7224 */ /* 0x000fe200078e020b */
[----:B------:R-:W-:Y:S01]  /*6080*/  SHF.R.S32.HI R51, RZ, 0x18, R58 ;  /* 0x00000018ff337819 */ /* 0x000fe2000001143a */
[----:B------:R-:W-:Y:S02]  /*6090*/  IMAD R10, R47, R14, RZ ;  /* 0x0000000e2f0a7224 */ /* 0x000fe400078e02ff */
[----:B------:R-:W-:Y:S01]  /*60a0*/  IMAD R8, R49, R50, R8 ;  /* 0x0000003231087224 */ /* 0x000fe200078e0208 */
[----:B------:R-:W-:Y:S01]  /*60b0*/  I2IP.S8.S32.SAT R69, R11, R6, RZ ;  /* 0x000000060b457239 */ /* 0x000fe200000014ff */
[----:B------:R-:W-:Y:S01]  /*60c0*/  IMAD R15, R47, R15, RZ ;  /* 0x0000000f2f0f7224 */ /* 0x000fe200078e02ff */
[----:B------:R-:W-:Y:S01]  /*60d0*/  PRMT R49, R59, 0x8880, RZ ;  /* 0x000088803b317816 */ /* 0x000fe200000000ff */
[----:B------:R-:W-:Y:S01]  /*60e0*/  IMAD R9, R52, R50, R9 ;  /* 0x0000003234097224 */ /* 0x000fe200078e0209 */
[----:B------:R-:W-:Y:S01]  /*60f0*/  I2IP.S8.S32.SAT R69, R5, R4, R69 ;  /* 0x0000000405457239 */ /* 0x000fe20000001445 */
[-C--:B------:R-:W-:Y:S01]  /*6100*/  IMAD R10, R53, R50.reuse, R10 ;  /* 0x00000032350a7224 */ /* 0x080fe200078e020a */
[----:B------:R-:W-:Y:S01]  /*6110*/  SHF.L.U32 R53, R59, 0x8, RZ ;  /* 0x000000083b357819 */ /* 0x000fe200000006ff */
[----:B------:R-:W-:Y:S01]  /*6120*/  IMAD R15, R51, R50, R15 ;  /* 0x00000032330f7224 */ /* 0x000fe200078e020f */
[----:B------:R-:W-:Y:S01]  /*6130*/  SHF.L.U32 R51, R59, 0x10, RZ ;  /* 0x000000103b337819 */ /* 0x000fe200000006ff */
[C---:B------:R-:W-:Y:S01]  /*6140*/  IMAD R12, R47.reuse, R16, RZ ;  /* 0x000000102f0c7224 */ /* 0x040fe200078e02ff */
[----:B------:R-:W-:Y:S01]  /*6150*/  SHF.R.S32.HI R53, RZ, 0x18, R53 ;  /* 0x00000018ff357819 */ /* 0x000fe20000011435 */
[C---:B------:R-:W-:Y:S01]  /*6160*/  IMAD R13, R47.reuse, R17, RZ ;  /* 0x000000112f0d7224 */ /* 0x040fe200078e02ff */
[----:B------:R-:W-:Y:S01]  /*6170*/  SHF.R.S32.HI R51, RZ, 0x18, R51 ;  /* 0x00000018ff337819 */ /* 0x000fe20000011433 */
[----:B------:R-:W-:Y:S01]  /*6180*/  IMAD R14, R47, R18, RZ ;  /* 0x000000122f0e7224 */ /* 0x000fe200078e02ff */
[----:B------:R-:W-:Y:S01]  /*6190*/  I2IP.S8.S32.SAT R70, R15, R10, RZ ;  /* 0x0000000a0f467239 */ /* 0x000fe200000014ff */
[----:B------:R-:W-:Y:S01]  /*61a0*/  IMAD R12, R49, R50, R12 ;  /* 0x00000032310c7224 */ /* 0x000fe200078e020c */
[----:B------:R-:W-:Y:S01]  /*61b0*/  SHF.R.S32.HI R49, RZ, 0x18, R59 ;  /* 0x00000018ff317819 */ /* 0x000fe2000001143b */
[----:B------:R-:W-:Y:S01]  /*61c0*/  IMAD R19, R47, R19, RZ ;  /* 0x000000132f137224 */ /* 0x000fe200078e02ff */
[----:B------:R-:W-:Y:S01]  /*61d0*/  I2IP.S8.S32.SAT R70, R9, R8, R70 ;  /* 0x0000000809467239 */ /* 0x000fe20000001446 */
[-C--:B------:R-:W-:Y:S01]  /*61e0*/  IMAD R13, R51, R50.reuse, R13 ;  /* 0x00000032330d7224 */ /* 0x080fe200078e020d */
[C---:B------:R-:W-:Y:S01]  /*61f0*/  PRMT R51, R60.reuse, 0x8880, RZ ;  /* 0x000088803c337816 */ /* 0x040fe200000000ff */
[-C--:B------:R-:W-:Y:S01]  /*6200*/  IMAD R14, R53, R50.reuse, R14 ;  /* 0x00000032350e7224 */ /* 0x080fe200078e020e */
[----:B------:R-:W-:Y:S01]  /*6210*/  PRMT R53, R61, 0x8880, RZ ;  /* 0x000088803d357816 */ /* 0x000fe200000000ff */
[----:B------:R-:W-:Y:S01]  /*6220*/  IMAD R19, R49, R50, R19 ;  /* 0x0000003231137224 */ /* 0x000fe200078e0213 */
[----:B------:R-:W-:Y:S01]  /*6230*/  MOV R49, R51 ;  /* 0x0000003300317202 */ /* 0x000fe20000000f00 */
[----:B------:R-:W-:Y:S02]  /*6240*/  IMAD R16, R47, R20, RZ ;  /* 0x000000142f107224 */ /* 0x000fe400078e02ff */
[C---:B------:R-:W-:Y:S01]  /*6250*/  IMAD.U32 R52, R60.reuse, 0x10000, RZ ;  /* 0x000100003c347824 */ /* 0x040fe200078e00ff */
[----:B------:R-:W-:Y:S01]  /*6260*/  I2IP.S8.S32.SAT R71, R19, R14, RZ ;  /* 0x0000000e13477239 */ /* 0x000fe200000014ff */
[----:B------:R-:W-:Y:S01]  /*6270*/  IMAD R16, R49, R50, R16 ;  /* 0x0000003231107224 */ /* 0x000fe200078e0210 */
[----:B------:R-:W-:Y:S01]  /*6280*/  SHF.L.U32 R49, R60, 0x8, RZ ;  /* 0x000000083c317819 */ /* 0x000fe200000006ff */
[C---:B------:R-:W-:Y:S01]  /*6290*/  IMAD R17, R47.reuse, R21, RZ ;  /* 0x000000152f117224 */ /* 0x040fe200078e02ff */
[----:B------:R-:W-:Y:S01]  /*62a0*/  SHF.R.S32.HI R51, RZ, 0x18, R52 ;  /* 0x00000018ff337819 */ /* 0x000fe20000011434 */
[C---:B------:R-:W-:Y:S01]  /*62b0*/  IMAD R18, R47.reuse, R22, RZ ;  /* 0x000000162f127224 */ /* 0x040fe200078e02ff */
[----:B------:R-:W-:Y:S01]  /*62c0*/  SHF.R.S32.HI R49, RZ, 0x18, R49 ;  /* 0x00000018ff317819 */ /* 0x000fe20000011431 */
[----:B------:R-:W-:Y:S01]  /*62d0*/  IMAD R23, R47, R23, RZ ;  /* 0x000000172f177224 */ /* 0x000fe200078e02ff */
[----:B------:R-:W-:Y:S01]  /*62e0*/  I2IP.S8.S32.SAT R71, R13, R12, R71 ;  /* 0x0000000c0d477239 */ /* 0x000fe20000001447 */
[----:B------:R-:W-:Y:S01]  /*62f0*/  IMAD R17, R51, R50, R17 ;  /* 0x0000003233117224 */ /* 0x000fe200078e0211 */
[C---:B------:R-:W-:Y:S01]  /*6300*/  SHF.L.U32 R52, R61.reuse, 0x10, RZ ;  /* 0x000000103d347819 */ /* 0x040fe200000006ff */
[----:B------:R-:W-:Y:S01]  /*6310*/  IMAD.SHL.U32 R54, R61, 0x100, RZ ;  /* 0x000001003d367824 */ /* 0x000fe200078e00ff */
[----:B------:R-:W-:Y:S01]  /*6320*/  SHF.R.S32.HI R51, RZ, 0x18, R60 ;  /* 0x00000018ff337819 */ /* 0x000fe2000001143c */
[----:B------:R-:W-:Y:S01]  /*6330*/  IMAD R20, R47, R24, RZ ;  /* 0x000000182f147224 */ /* 0x000fe200078e02ff */
[----:B------:R1:W-:Y:S01]  /*6340*/  STS.128 [R95+UR49+0x4200], R68 ;  /* 0x004200445f007988 */ /* 0x0003e20008000c31 */
[-C--:B------:R-:W-:Y:S01]  /*6350*/  IMAD R18, R49, R50.reuse, R18 ;  /* 0x0000003231127224 */ /* 0x080fe200078e0212 */
[----:B------:R-:W-:Y:S01]  /*6360*/  SHF.R.S32.HI R52, RZ, 0x18, R52 ;  /* 0x00000018ff347819 */ /* 0x000fe20000011434 */
[----:B------:R-:W-:Y:S01]  /*6370*/  IMAD R21, R47, R25, RZ ;  /* 0x000000192f157224 */ /* 0x000fe200078e02ff */
[----:B------:R-:W-:Y:S01]  /*6380*/  SHF.R.S32.HI R49, RZ, 0x18, R54 ;  /* 0x00000018ff317819 */ /* 0x000fe20000011436 */
[----:B------:R-:W-:Y:S01]  /*6390*/  IMAD R23, R51, R50, R23 ;  /* 0x0000003233177224 */ /* 0x000fe200078e0217 */
[----:B------:R-:W-:Y:S01]  /*63a0*/  SHF.R.S32.HI R51, RZ, 0x18, R61 ;  /* 0x00000018ff337819 */ /* 0x000fe2000001143d */
[----:B------:R-:W-:Y:S01]  /*63b0*/  IMAD R22, R47, R26, RZ ;  /* 0x0000001a2f167224 */ /* 0x000fe200078e02ff */
[----:B------:R-:W-:Y:S01]  /*63c0*/  SHF.R.S32.HI R54, RZ, 0x18, R63 ;  /* 0x00000018ff367819 */ /* 0x000fe2000001143f */
[----:B------:R-:W-:Y:S01]  /*63d0*/  IMAD R20, R53, R50, R20 ;  /* 0x0000003235147224 */ /* 0x000fe200078e0214 */
[----:B------:R-:W-:Y:S01]  /*63e0*/  I2IP.S8.S32.SAT R76, R23, R18, RZ ;  /* 0x00000012174c7239 */ /* 0x000fe200000014ff */
[----:B------:R-:W-:Y:S01]  /*63f0*/  IMAD R27, R47, R27, RZ ;  /* 0x0000001b2f1b7224 */ /* 0x000fe200078e02ff */
[----:B------:R-:W-:Y:S01]  /*6400*/  SHF.L.U32 R53, R62, 0x8, RZ ;  /* 0x000000083e357819 */ /* 0x000fe200000006ff */
[-C--:B------:R-:W-:Y:S01]  /*6410*/  IMAD R21, R52, R50.reuse, R21 ;  /* 0x0000003234157224 */ /* 0x080fe200078e0215 */
[C---:B------:R-:W-:Y:S01]  /*6420*/  SHF.L.U32 R52, R62.reuse, 0x10, RZ ;  /* 0x000000103e347819 */ /* 0x040fe200000006ff */
[----:B------:R-:W-:Y:S01]  /*6430*/  IMAD R22, R49, R50, R22 ;  /* 0x0000003231167224 */ /* 0x000fe200078e0216 */
[----:B------:R-:W-:Y:S01]  /*6440*/  PRMT R49, R62, 0x8880, RZ ;  /* 0x000088803e317816 */ /* 0x000fe200000000ff */
[----:B------:R-:W-:Y:S01]  /*6450*/  IMAD R24, R47, R28, RZ ;  /* 0x0000001c2f187224 */ /* 0x000fe200078e02ff */
[----:B------:R-:W-:Y:S01]  /*6460*/  I2IP.S8.S32.SAT R76, R17, R16, R76 ;  /* 0x00000010114c7239 */ /* 0x000fe2000000144c */
[----:B------:R-:W-:Y:S01]  /*6470*/  IMAD R27, R51, R50, R27 ;  /* 0x00000032331b7224 */ /* 0x000fe200078e021b */
[----:B------:R-:W-:Y:S01]  /*6480*/  SHF.R.S32.HI R51, RZ, 0x18, R52 ;  /* 0x00000018ff337819 */ /* 0x000fe20000011434 */
[C---:B------:R-:W-:Y:S01]  /*6490*/  IMAD R25, R47.reuse, R29, RZ ;  /* 0x0000001d2f197224 */ /* 0x040fe200078e02ff */
[----:B------:R-:W-:Y:S01]  /*64a0*/  SHF.R.S32.HI R53, RZ, 0x18, R53 ;  /* 0x00000018ff357819 */ /* 0x000fe20000011435 */
[----:B------:R-:W-:Y:S01]  /*64b0*/  IMAD R26, R47, R30, RZ ;  /* 0x0000001e2f1a7224 */ /* 0x000fe200078e02ff */
[----:B------:R-:W-:Y:S01]  /*64c0*/  I2IP.S8.S32.SAT R77, R27, R22, RZ ;  /* 0x000000161b4d7239 */ /* 0x000fe200000014ff */
[-C--:B------:R-:W-:Y:S01]  /*64d0*/  IMAD R24, R49, R50.reuse, R24 ;  /* 0x0000003231187224 */ /* 0x080fe200078e0218 */
[----:B------:R-:W-:Y:S01]  /*64e0*/  SHF.L.U32 R52, R63, 0x10, RZ ;  /* 0x000000103f347819 */ /* 0x000fe200000006ff */
[----:B------:R-:W-:Y:S01]  /*64f0*/  IMAD R25, R51, R50, R25 ;  /* 0x0000003233197224 */ /* 0x000fe200078e0219 */
[----:B------:R-:W-:Y:S01]  /*6500*/  I2IP.S8.S32.SAT R77, R21, R20, R77 ;  /* 0x00000014154d7239 */ /* 0x000fe2000000144d */
[----:B------:R-:W-:Y:S01]  /*6510*/  IMAD R26, R53, R50, R26 ;  /* 0x00000032351a7224 */ /* 0x000fe200078e021a */
[----:B------:R-:W-:Y:S01]  /*6520*/  SHF.R.S32.HI R49, RZ, 0x18, R62 ;  /* 0x00000018ff317819 */ /* 0x000fe2000001143e */
[----:B------:R-:W-:Y:S01]  /*6530*/  IMAD R31, R47, R31, RZ ;  /* 0x0000001f2f1f7224 */ /* 0x000fe200078e02ff */
[C---:B------:R-:W-:Y:S01]  /*6540*/  PRMT R51, R63.reuse, 0x8880, RZ ;  /* 0x000088803f337816 */ /* 0x040fe200000000ff */
[----:B------:R-:W-:Y:S01]  /*6550*/  IMAD.SHL.U32 R53, R63, 0x100, RZ ;  /* 0x000001003f357824 */ /* 0x000fe200078e00ff */
[----:B------:R-:W-:Y:S01]  /*6560*/  SHF.R.S32.HI R52, RZ, 0x18, R52 ;  /* 0x00000018ff347819 */ /* 0x000fe20000011434 */
[C---:B------:R-:W-:Y:S02]  /*6570*/  IMAD R28, R47.reuse, R32, RZ ;  /* 0x000000202f1c7224 */ /* 0x040fe400078e02ff */
[----:B------:R-:W-:Y:S01]  /*6580*/  IMAD R29, R47, R33, RZ ;  /* 0x000000212f1d7224 */ /* 0x000fe200078e02ff */
[----:B------:R-:W-:Y:S01]  /*6590*/  SHF.R.S32.HI R53, RZ, 0x18, R53 ;  /* 0x00000018ff357819 */ /* 0x000fe20000011435 */
[-C--:B------:R-:W-:Y:S02]  /*65a0*/  IMAD R31, R49, R50.reuse, R31 ;  /* 0x00000032311f7224 */ /* 0x080fe400078e021f */
[----:B------:R-:W-:Y:S02]  /*65b0*/  IMAD R28, R51, R50, R28 ;  /* 0x00000032331c7224 */ /* 0x000fe400078e021c */
[----:B------:R-:W-:Y:S01]  /*65c0*/  IMAD R30, R47, R34, RZ ;  /* 0x000000222f1e7224 */ /* 0x000fe200078e02ff */
[----:B------:R-:W-:Y:S01]  /*65d0*/  I2IP.S8.S32.SAT R55, R31, R26, RZ ;  /* 0x0000001a1f377239 */ /* 0x000fe200000014ff */
[----:B------:R-:W-:Y:S02]  /*65e0*/  IMAD R29, R52, R50, R29 ;  /* 0x00000032341d7224 */ /* 0x000fe400078e021d */
[----:B------:R-:W-:Y:S01]  /*65f0*/  IMAD R35, R47, R35, RZ ;  /* 0x000000232f237224 */ /* 0x000fe200078e02ff */
[----:B------:R-:W-:Y:S01]  /*6600*/  I2IP.S8.S32.SAT R78, R25, R24, R55 ;  /* 0x00000018194e7239 */ /* 0x000fe20000001437 */
[-C--:B------:R-:W-:Y:S01]  /*6610*/  IMAD R30, R53, R50.reuse, R30 ;  /* 0x00000032351e7224 */ /* 0x080fe200078e021e */
[----:B------:R-:W-:Y:S01]  /*6620*/  LEA R55, R100, UR49, 0x3 ;  /* 0x0000003164377c11 */ /* 0x000fe2000f8e18ff */
[----:B------:R-:W-:Y:S05]  /*6630*/  IMAD R35, R54, R50, R35 ;  /* 0x0000003236237224 */ /* 0x000fea00078e0223 */
[----:B------:R-:W-:Y:S04]  /*6640*/  I2IP.S8.S32.SAT R73, R35, R30, RZ ;  /* 0x0000001e23497239 */ /* 0x000fe800000014ff */
[----:B------:R-:W-:Y:S05]  /*6650*/  I2IP.S8.S32.SAT R79, R29, R28, R73 ;  /* 0x0000001c1d4f7239 */ /* 0x000fea0000001449 */
[----:B------:R1:W-:Y:S01]  /*6660*/  STS.128 [R109+0x4210], R76 ;  /* 0x0042104c6d007388 */ /* 0x0003e20000000c00 */
[----:B------:R-:W-:Y:S01]  /*6670*/  @!PT LDS RZ, [RZ] ;  /* 0x00000000fffff984 */ /* 0x000fe20000000800 */
[----:B------:R-:W-:Y:S01]  /*6680*/  @!PT LDS RZ, [RZ] ;  /* 0x00000000fffff984 */ /* 0x000fe20000000800 */
[----:B------:R-:W-:Y:S01]  /*6690*/  @!PT LDS RZ, [RZ] ;  /* 0x00000000fffff984 */ /* 0x000fe20000000800 */
[----:B------:R-:W-:Y:S01]  /*66a0*/  @!PT LDS RZ, [RZ] ;  /* 0x00000000fffff984 */ /* 0x000fe20000000800 */
[----:B------:R2:W-:Y:S07]  /*66b0*/  MEMBAR.ALL.CTA ;  /* 0x0000000000007992 */ /* 0x0005ee0000008000 */
[----:B--2---:R-:W2:Y:S02]  /*66c0*/  FENCE.VIEW.ASYNC.S ;  /* 0x00000000000073c6 */ /* 0x004ea40000000000 */
[----:B--2---:R-:W-:Y:S06]  /*66d0*/  BAR.SYNC.DEFER_BLOCKING 0x1, 0x80 ;  /* 0x0042000000007b1d */ /* 0x004fec0000010000 */
[----:B------:R-:W-:Y:S05]  /*66e0*/  @P0 BRA `(.L_x_100) ;  /* 0x0000000000280947 */ /* 0x000fea0003800000 */
[----:B------:R-:W-:Y:S02]  /*66f0*/  UIADD3 UR4, UPT, UPT, UR49, 0x4200, URZ ;  /* 0x0000420031047890 */ /* 0x000fe4000fffe0ff */
[----:B------:R-:W-:Y:S01]  /*6700*/  UIADD3 UR6, UP0, UPT, UR52, 0x680, URZ ;  /* 0x0000068034067890 */ /* 0x000fe2000ff1e0ff */
[----:B------:R-:W-:Y:S03]  /*6710*/  UMOV UR43, UR36 ;  /* 0x00000024002b7c82 */ /* 0x000fe60008000000 */
[----:B------:R-:W-:Y:S01]  /*6720*/  MOV R104, UR4 ;  /* 0x0000000400687c02 */ /* 0x000fe20008000f00 */
[----:B------:R-:W-:Y:S03]  /*6730*/  UIADD3.X UR7, UPT, UPT, URZ, UR53, URZ, UP0, !UPT ;  /* 0x00000035ff077290 */ /* 0x000fe600087fe4ff */
[----:B------:R-:W-:Y:S11]  /*6740*/  R2UR UR40, R104 ;  /* 0x00000000682872ca */ /* 0x000ff600000e0000 */
[----:B------:R-:W-:Y:S02]  /*6750*/  @!UPT UIADD3 URZ, UPT, UPT, URZ, URZ, URZ ;  /* 0x000000fffffff290 */ /* 0x000fe4000fffe0ff */
[----:B------:R2:W-:Y:S01]  /*6760*/  UTMASTG.3D [UR40], [UR6] ;  /* 0x00000028060073b5 */ /* 0x0005e20008010000 */
[----:B------:R0:W-:Y:S01]  /*6770*/  UTMACMDFLUSH ;  /* 0x00000000000079b7 */ /* 0x0001e20000000000 */
[----:B--2---:R-:W-:Y:S04]  /*6780*/  DEPBAR.LE SB0, 0x1 ;  /* 0x000080400000791a */ /* 0x004fe80000000000 */
.L_x_100:
[----:B------:R-:W-:Y:S05]  /*6790*/  BSYNC.RECONVERGENT B0 ;  /* 0x0000000000007941 */ /* 0x000fea0003800200 */
.L_x_99:
[----:B------:R-:W-:Y:S06]  /*67a0*/  BAR.SYNC.DEFER_BLOCKING 0x1, 0x80 ;  /* 0x0042000000007b1d */ /* 0x000fec0000010000 */
[----:B------:R-:W2:Y:S01]  /*67b0*/  @P6 SYNCS.PHASECHK.TRANS64.TRYWAIT P0, [R55+URZ+0x50], R74 ;  /* 0x0000504a370065a7 */ /* 0x000ea200080011ff */
[----:B------:R-:W-:Y:S01]  /*67c0*/  BSSY B1, `(.L_x_101) ;  /* 0x000001f000017945 */ /* 0x000fe20003800000 */
[----:B--2---:R-:W-:Y:S03]  /*67d0*/  @P6 SEL R64, RZ, 0x1, !P0 ;  /* 0x00000001ff406807 */ /* 0x004fe60004000000 */
[----:B------:R-:W-:Y:S05]  /*67e0*/  @!P6 BRA `(.L_x_102) ;  /* 0x000000000070e947 */ /* 0x000fea0003800000 */
[----:B------:R-:W-:Y:S01]  /*67f0*/  ISETP.NE.AND P1, PT, R65, RZ, PT ;  /* 0x000000ff4100720c */ /* 0x000fe20003f25270 */
[----:B------:R-:W-:Y:S01]  /*6800*/  BSSY B0, `(.L_x_103) ;  /* 0x0000008000007945 */ /* 0x000fe20003800000 */
[----:B------:R-:W-:Y:S11]  /*6810*/  ISETP.NE.AND P0, PT, R64, RZ, PT ;  /* 0x000000ff4000720c */ /* 0x000ff60003f05270 */
[----:B------:R-:W-:Y:S04]  /*6820*/  @P1 IMAD R3, R100, 0x1000, R67 ;  /* 0x0000100064031824 */ /* 0x000fe800078e0243 */
[----:B------:R-:W-:Y:S01]  /*6830*/  @P1 IMAD.IADD R2, R66, 0x1, R3 ;  /* 0x0000000142021824 */ /* 0x000fe200078e0203 */
[----:B------:R-:W-:Y:S06]  /*6840*/  @P0 BRA `(.L_x_104) ;  /* 0x00000000000c0947 */ /* 0x000fec0003800000 */
[----:B------:R-:W-:Y:S04]  /*6850*/  SHF.L.U32 R0, R99, 0x1f, RZ ;  /* 0x0000001f63007819 */ /* 0x000fe800000006ff */
[----:B------:R-:W2:Y:S02]  /*6860*/  SYNCS.PHASECHK.TRANS64.TRYWAIT P0, [R55+URZ+0x50], R0 ;  /* 0x00005000370075a7 */ /* 0x000ea400080011ff */
[----:B--2---:R-:W-:Y:S05]  /*6870*/  @!P0 BRA `(.L_x_105) ;  /* 0x0000003000ec8947 */ /* 0x004fea0003800000 */
.L_x_104:
[----:B------:R-:W-:Y:S05]  /*6880*/  BSYNC B0 ;  /* 0x0000000000007941 */ /* 0x000fea0003800000 */
.L_x_103:
[----:B------:R-:W-:Y:S01]  /*6890*/  ISETP.NE.AND P0, PT, R65, RZ, PT ;  /* 0x000000ff4100720c */ /* 0x000fe20003f05270 */
[----:B--2---:R-:W-:Y:S02]  /*68a0*/  VIADD R55, R55, 0x70 ;  /* 0x0000007037377836 */ /* 0x004fe40000000000 */
[----:B------:R-:W-:Y:S02]  /*68b0*/  IMAD.U32 R0, RZ, RZ, UR37 ;  /* 0x00000025ff007e24 */ /* 0x000fe4000f8e00ff */
[----:B------:R-:W-:Y:S03]  /*68c0*/  VIADD R100, R100, 0x1 ;  /* 0x0000000164647836 */ /* 0x000fe60000000000 */
[----:B------:R-:W-:Y:S05]  /*68d0*/  PRMT R0, R0, 0x654, R55 ;  /* 0x0000065400007816 */ /* 0x000fea0000000037 */
[----:B------:R2:W3:Y:S04]  /*68e0*/  @P0 LDS.128 R56, [R3+0x200] ;  /* 0x0002000003380984 */ /* 0x0004e80000000c00 */
[----:B------:R2:W4:Y:S01]  /*68f0*/  @P0 LDS.128 R60, [R2+0x210] ;  /* 0x00021000023c0984 */ /* 0x0005220000000c00 */
        /* <DEDUP_REMOVED lines=10> */
[----:B--23--:R-:W-:Y:S02]  /*69a0*/  LOP3.LUT R99, R99, R0, RZ, 0x3c, !PT ;  /* 0x0000000063637212 */ /* 0x00cfe400078e3cff */
.L_x_102:
[----:B------:R-:W-:Y:S05]  /*69b0*/  BSYNC B1 ;  /* 0x0000000000017941 */ /* 0x000fea0003800000 */
.L_x_101:
[----:B------:R-:W-:Y:S05]  /*69c0*/  VIADD R3, R48, 0x40 ;  /* 0x0000004030037836 */ /* 0x000fea0000000000 */
[----:B------:R-:W-:Y:S04]  /*69d0*/  SHF.R.U32.HI R3, RZ, 0x15, R3 ;  /* 0x00000015ff037819 */ /* 0x000fe80000011603 */
[----:B------:R-:W-:Y:S11]  /*69e0*/  LOP3.LUT P0, RZ, R3, 0x3, R96, 0x48, !PT ;  /* 0x0000000303ff7812 */ /* 0x000ff60007804860 */
[----:B------:R-:W-:Y:S02]  /*69f0*/  @!UPT UIADD3 URZ, UPT, UPT, URZ, URZ, URZ ;  /* 0x000000fffffff290 */ /* 0x000fe4000fffe0ff */
[----:B------:R-:W-:Y:S05]  /*6a00*/  @!P0 BRA `(.L_x_106) ;  /* 0x0000000000408947 */ /* 0x000fea0003800000 */
[----:B------:R-:W2:Y:S01]  /*6a10*/  LDCU.64 UR8, c[0x4][0x78] ;  /* 0x01000f00ff0877ac */ /* 0x000ea20008000a00 */
[----:B------:R-:W-:Y:S01]  /*6a20*/  MOV R3, 0x0 ;  /* 0x0000000000037802 */ /* 0x000fe20000000f00 */
[----:B------:R-:W-:Y:S02]  /*6a30*/  HFMA2 R12, -RZ, RZ, 0, 5.9604644775390625e-08 ;  /* 0x00000001ff0c7431 */ /* 0x000fe400000001ff */
[----:B------:R-:W-:Y:S02]  /*6a40*/  IMAD.MOV.U32 R8, RZ, RZ, 0x192 ;  /* 0x00000192ff087424 */ /* 0x000fe400078e00ff */
[----:B------:R-:W-:Y:S01]  /*6a50*/  IMAD.MOV.U32 R13, RZ, RZ, RZ ;  /* 0x000000ffff0d7224 */ /* 0x000fe200078e00ff */
[----:B------:R-:W3:Y:S01]  /*6a60*/  LDCU.64 UR6, c[0x4][0x80] ;  /* 0x01001000ff0677ac */ /* 0x000ee20008000a00 */
[----:B------:R-:W1:Y:S01]  /*6a70*/  LDC.64 R2, c[0x4][R3] ;  /* 0x0100000003027b82 */ /* 0x000e620000000a00 */
[----:B------:R-:W5:Y:S01]  /*6a80*/  LDCU.64 UR4, c[0x4][0x18] ;  /* 0x01000300ff0477ac */ /* 0x000f620008000a00 */
[----:B--2---:R-:W-:Y:S01]  /*6a90*/  MOV R5, UR9 ;  /* 0x0000000900057c02 */ /* 0x004fe20008000f00 */
[----:B------:R-:W-:Y:S01]  /*6aa0*/  IMAD.U32 R4, RZ, RZ, UR8 ;  /* 0x00000008ff047e24 */ /* 0x000fe2000f8e00ff */
[----:B---3--:R-:W-:Y:S01]  /*6ab0*/  MOV R7, UR7 ;  /* 0x0000000700077c02 */ /* 0x008fe20008000f00 */
[----:B------:R-:W-:Y:S01]  /*6ac0*/  IMAD.U32 R6, RZ, RZ, UR6 ;  /* 0x00000006ff067e24 */ /* 0x000fe2000f8e00ff */
[----:B-----5:R-:W-:Y:S01]  /*6ad0*/  MOV R11, UR5 ;  /* 0x00000005000b7c02 */ /* 0x020fe20008000f00 */
[----:B------:R-:W-:Y:S02]  /*6ae0*/  IMAD.U32 R10, RZ, RZ, UR4 ;  /* 0x00000004ff0a7e24 */ /* 0x000fe4000f8e00ff */
[----:B------:R-:W-:Y:S07]  /*6af0*/  LEPC R20, `(.L_x_106) ;  /* 0x000000001014794e */ /* 0x000fee0000000000 */
[----:B-1--4-:R-:W-:Y:S05]  /*6b00*/  CALL.ABS.NOINC R2 ;  /* 0x0000000002007343 */ /* 0x012fea0003c00000 */
.L_x_106:
[----:B------:R-:W-:Y:S01]  /*6b10*/  SHF.L.U32 R51, R56, 0x10, RZ ;  /* 0x0000001038337819 */ /* 0x000fe200000006ff */
[----:B------:R-:W-:Y:S05]  /*6b20*/  WARPSYNC.ALL ;  /* 0x0000000000007948 */ /* 0x000fea0003800000 */
[----:B------:R-:W-:Y:S01]  /*6b30*/  R2UR UR4, R48 ;  /* 0x00000000300472ca */ /* 0x000fe200000e0000 */
[----:B------:R-:W-:Y:S01]  /*6b40*/  BSSY.RECONVERGENT B0, `(.L_x_107) ;  /* 0x0000099000007945 */ /* 0x000fe20003800200 */
[C---:B------:R-:W-:Y:S02]  /*6b50*/  PRMT R49, R56.reuse, 0x8880, RZ ;  /* 0x0000888038317816 */ /* 0x040fe400000000ff */
[----:B------:R-:W-:Y:S02]  /*6b60*/  SHF.R.S32.HI R51, RZ, 0x18, R51 ;  /* 0x00000018ff337819 */ /* 0x000fe40000011433 */
[----:B------:R-:W-:Y:S02]  /*6b70*/  SHF.L.U32 R52, R56, 0x8, RZ ;  /* 0x0000000838347819 */ /* 0x000fe400000006ff */
[----:B------:R-:W-:Y:S02]  /*6b80*/  SHF.L.U32 R53, R57, 0x8, RZ ;  /* 0x0000000839357819 */ /* 0x000fe400000006ff */
[----:B------:R-:W-:Y:S02]  /*6b90*/  SHF.R.S32.HI R54, RZ, 0x18, R58 ;  /* 0x00000018ff367819 */ /* 0x000fe4000001143a */
[----:B------:R-:W-:Y:S01]  /*6ba0*/  SHF.R.S32.HI R53, RZ, 0x18, R53 ;  /* 0x00000018ff357819 */ /* 0x000fe20000011435 */
[----:B------:R-:W-:Y:S01]  /*6bb0*/  LDTM.16dp32bit_t0_t15.x32 R4, tmem[UR4+0x40] ;  /* 0x00004004000479ee */ /* 0x000fe20008a80000 */
[----:B------:R-:W2:Y:S01]  /*6bc0*/  LDTM.16dp32bit_t16_t31.x32 R4, tmem[UR4+0x60] ;  /* 0x00006004000479ee */ /* 0x000ea20008aa0000 */
[----:B----4-:R-:W-:Y:S02]  /*6bd0*/  SHF.L.U32 R55, R62, 0x8, RZ ;  /* 0x000000083e377819 */ /* 0x010fe400000006ff */
[----:B------:R-:W-:Y:S02]  /*6be0*/  ISETP.NE.AND P0, PT, R105, RZ, PT ;  /* 0x000000ff6900720c */ /* 0x000fe40003f05270 */
[----:B------:R-:W-:Y:S02]  /*6bf0*/  SHF.R.S32.HI R55, RZ, 0x18, R55 ;  /* 0x00000018ff377819 */ /* 0x000fe40000011437 */
[----:B------:R-:W-:Y:S01]  /*6c00*/  ISETP.NE.AND P6, PT, R72, RZ, PT ;  /* 0x000000ff4800720c */ /* 0x000fe20003fc5270 */
[C---:B--2---:R-:W-:Y:S02]  /*6c10*/  IMAD R0, R47.reuse, R4, RZ ;  /* 0x000000042f007224 */ /* 0x044fe400078e02ff */
        /* <DEDUP_REMOVED lines=12> */
[C---:B------:R-:W-:Y:S01]  /*6ce0*/  IMAD R4, R47.reuse, R8, RZ ;  /* 0x000000082f047224 */ /* 0x040fe200078e02ff */
[----:B------:R-:W-:Y:S01]  /*6cf0*/  SHF.L.U32 R52, R58, 0x10, RZ ;  /* 0x000000103a347819 */ /* 0x000fe200000006ff */
[----:B------:R-:W-:Y:S01]  /*6d00*/  IMAD R5, R47, R9, RZ ;  /* 0x000000092f057224 */ /* 0x000fe200078e02ff */
[----:B-1----:R-:W-:Y:S01]  /*6d10*/  I2IP.S8.S32.SAT R69, R7, R3, RZ ;  /* 0x0000000307457239 */ /* 0x002fe200000014ff */
[----:B------:R-:W-:Y:S01]  /*6d20*/  IMAD R6, R47, R10, RZ ;  /* 0x0000000a2f067224 */ /* 0x000fe200078e02ff */
[----:B------:R-:W-:Y:S01]  /*6d30*/  SHF.R.S32.HI R52, RZ, 0x18, R52 ;  /* 0x00000018ff347819 */ /* 0x000fe20000011434 */
[----:B------:R-:W-:Y:S01]  /*6d40*/  IMAD R4, R49, R50, R4 ;  /* 0x0000003231047224 */ /* 0x000fe200078e0204 */
[----:B------:R-:W-:Y:S01]  /*6d50*/  I2IP.S8.S32.SAT R68, R2, R0, R69 ;  /* 0x0000000002447239 */ /* 0x000fe20000001445 */
[-C--:B------:R-:W-:Y:S01]  /*6d60*/  IMAD R5, R51, R50.reuse, R5 ;  /* 0x0000003233057224 */ /* 0x080fe200078e0205 */
[----:B------:R-:W-:Y:S01]  /*6d70*/  SHF.R.S32.HI R49, RZ, 0x18, R57 ;  /* 0x00000018ff317819 */ /* 0x000fe20000011439 */
[----:B------:R-:W-:Y:S01]  /*6d80*/  IMAD R11, R47, R11, RZ ;  /* 0x0000000b2f0b7224 */ /* 0x000fe200078e02ff */
[C---:B------:R-:W-:Y:S01]  /*6d90*/  PRMT R51, R58.reuse, 0x8880, RZ ;  /* 0x000088803a337816 */ /* 0x040fe200000000ff */
[----:B------:R-:W-:Y:S01]  /*6da0*/  IMAD R6, R53, R50, R6 ;  /* 0x0000003235067224 */ /* 0x000fe200078e0206 */
[----:B------:R-:W-:Y:S01]  /*6db0*/  SHF.L.U32 R53, R58, 0x8, RZ ;  /* 0x000000083a357819 */ /* 0x000fe200000006ff */
[C---:B------:R-:W-:Y:S02]  /*6dc0*/  IMAD R8, R47.reuse, R12, RZ ;  /* 0x0000000c2f087224 */ /* 0x040fe400078e02ff */
[----:B------:R-:W-:Y:S01]  /*6dd0*/  IMAD R9, R47, R13, RZ ;  /* 0x0000000d2f097224 */ /* 0x000fe200078e02ff */
[----:B------:R-:W-:Y:S01]  /*6de0*/  SHF.R.S32.HI R53, RZ, 0x18, R53 ;  /* 0x00000018ff357819 */ /* 0x000fe20000011435 */
[----:B------:R-:W-:Y:S01]  /*6df0*/  IMAD R11, R49, R50, R11 ;  /* 0x00000032310b7224 */ /* 0x000fe200078e020b */
[----:B------:R-:W-:Y:S01]  /*6e00*/  PRMT R49, R59, 0x8880, RZ ;  /* 0x000088803b317816 */ /* 0x000fe200000000ff */
[----:B------:R-:W-:Y:S02]  /*6e10*/  IMAD R10, R47, R14, RZ ;  /* 0x0000000e2f0a7224 */ /* 0x000fe400078e02ff */
[----:B------:R-:W-:Y:S01]  /*6e20*/  IMAD R8, R51, R50, R8 ;  /* 0x0000003233087224 */ /* 0x000fe200078e0208 */
[----:B------:R-:W-:Y:S01]  /*6e30*/  I2IP.S8.S32.SAT R70, R11, R6, RZ ;  /* 0x000000060b467239 */ /* 0x000fe200000014ff */
[-C--:B------:R-:W-:Y:S01]  /*6e40*/  IMAD R9, R52, R50.reuse, R9 ;  /* 0x0000003234097224 */ /* 0x080fe200078e0209 */
[----:B------:R-:W-:Y:S01]  /*6e50*/  SHF.L.U32 R51, R59, 0x10, RZ ;  /* 0x000000103b337819 */ /* 0x000fe200000006ff */
[----:B------:R-:W-:Y:S01]  /*6e60*/  IMAD R10, R53, R50, R10 ;  /* 0x00000032350a7224 */ /* 0x000fe200078e020a */
[----:B------:R-:W-:Y:S01]  /*6e70*/  I2IP.S8.S32.SAT R69, R5, R4, R70 ;  /* 0x0000000405457239 */ /* 0x000fe20000001446 */
[----:B------:R-:W-:Y:S01]  /*6e80*/  IMAD R15, R47, R15, RZ ;  /* 0x0000000f2f0f7224 */ /* 0x000fe200078e02ff */
[----:B------:R-:W-:Y:S01]  /*6e90*/  SHF.R.S32.HI R51, RZ, 0x18, R51 ;  /* 0x00000018ff337819 */ /* 0x000fe20000011433 */
[----:B------:R-:W-:Y:S01]  /*6ea0*/  IMAD.SHL.U32 R53, R59, 0x100, RZ ;  /* 0x000001003b357824 */ /* 0x000fe200078e00ff */
[----:B------:R-:W-:Y:S01]  /*6eb0*/  SHF.R.S32.HI R52, RZ, 0x18, R59 ;  /* 0x00000018ff347819 */ /* 0x000fe2000001143b */
[C---:B------:R-:W-:Y:S02]  /*6ec0*/  IMAD R12, R47.reuse, R16, RZ ;  /* 0x000000102f0c7224 */ /* 0x040fe400078e02ff */
[----:B------:R-:W-:Y:S01]  /*6ed0*/  IMAD R13, R47, R17, RZ ;  /* 0x000000112f0d7224 */ /* 0x000fe200078e02ff */
[----:B------:R-:W-:Y:S01]  /*6ee0*/  SHF.R.S32.HI R53, RZ, 0x18, R53 ;  /* 0x00000018ff357819 */ /* 0x000fe20000011435 */
[----:B------:R-:W-:Y:S01]  /*6ef0*/  IMAD R15, R54, R50, R15 ;  /* 0x00000032360f7224 */ /* 0x000fe200078e020f */
[----:B------:R-:W-:Y:S01]  /*6f00*/  SHF.L.U32 R54, R61, 0x10, RZ ;  /* 0x000000103d367819 */ /* 0x000fe200000006ff */
[----:B------:R-:W-:Y:S02]  /*6f10*/  IMAD R14, R47, R18, RZ ;  /* 0x000000122f0e7224 */ /* 0x000fe400078e02ff */
[----:B------:R-:W-:Y:S01]  /*6f20*/  IMAD R12, R49, R50, R12 ;  /* 0x00000032310c7224 */ /* 0x000fe200078e020c */
[----:B------:R-:W-:Y:S01]  /*6f30*/  I2IP.S8.S32.SAT R71, R15, R10, RZ ;  /* 0x0000000a0f477239 */ /* 0x000fe200000014ff */
[----:B------:R-:W-:Y:S01]  /*6f40*/  IMAD R19, R47, R19, RZ ;  /* 0x000000132f137224 */ /* 0x000fe200078e02ff */
[----:B------:R-:W-:Y:S01]  /*6f50*/  PRMT R49, R60, 0x8880, RZ ;  /* 0x000088803c317816 */ /* 0x000fe200000000ff */
[----:B------:R-:W-:Y:S01]  /*6f60*/  IMAD R13, R51, R50, R13 ;  /* 0x00000032330d7224 */ /* 0x000fe200078e020d */
[----:B------:R-:W-:Y:S01]  /*6f70*/  I2IP.S8.S32.SAT R70, R9, R8, R71 ;  /* 0x0000000809467239 */ /* 0x000fe20000001447 */
[----:B------:R-:W-:Y:S01]  /*6f80*/  IMAD R16, R47, R20, RZ ;  /* 0x000000142f107224 */ /* 0x000fe200078e02ff */
[----:B------:R-:W-:Y:S01]  /*6f90*/  SHF.R.S32.HI R54, RZ, 0x18, R54 ;  /* 0x00000018ff367819 */ /* 0x000fe20000011436 */
[-C--:B------:R-:W-:Y:S01]  /*6fa0*/  IMAD R14, R53, R50.reuse, R14 ;  /* 0x00000032350e7224 */ /* 0x080fe200078e020e */
[----:B------:R-:W-:Y:S01]  /*6fb0*/  PRMT R53, R61, 0x8880, RZ ;  /* 0x000088803d357816 */ /* 0x000fe200000000ff */
[-C--:B------:R-:W-:Y:S01]  /*6fc0*/  IMAD R19, R52, R50.reuse, R19 ;  /* 0x0000003234137224 */ /* 0x080fe200078e0213 */
[----:B------:R-:W-:Y:S01]  /*6fd0*/  SHF.R.S32.HI R52, RZ, 0x18, R60 ;  /* 0x00000018ff347819 */ /* 0x000fe2000001143c */
[----:B------:R-:W-:Y:S01]  /*6fe0*/  IMAD R16, R49, R50, R16 ;  /* 0x0000003231107224 */ /* 0x000fe200078e0210 */
[C---:B------:R-:W-:Y:S01]  /*6ff0*/  SHF.L.U32 R49, R60.reuse, 0x10, RZ ;  /* 0x000000103c317819 */ /* 0x040fe200000006ff */
[C---:B------:R-:W-:Y:S01]  /*7000*/  IMAD R17, R47.reuse, R21, RZ ;  /* 0x000000152f117224 */ /* 0x040fe200078e02ff */
[----:B------:R-:W-:Y:S01]  /*7010*/  SHF.L.U32 R51, R60, 0x8, RZ ;  /* 0x000000083c337819 */ /* 0x000fe200000006ff */
[C---:B------:R-:W-:Y:S01]  /*7020*/  IMAD R18, R47.reuse, R22, RZ ;  /* 0x000000162f127224 */ /* 0x040fe200078e02ff */
[----:B------:R-:W-:Y:S01]  /*7030*/  SHF.R.S32.HI R49, RZ, 0x18, R49 ;  /* 0x00000018ff317819 */ /* 0x000fe20000011431 */
[C---:B------:R-:W-:Y:S01]  /*7040*/  IMAD R23, R47.reuse, R23, RZ ;  /* 0x000000172f177224 */ /* 0x040fe200078e02ff */
[----:B------:R-:W-:Y:S01]  /*7050*/  SHF.R.S32.HI R51, RZ, 0x18, R51 ;  /* 0x00000018ff337819 */ /* 0x000fe20000011433 */
[----:B------:R-:W-:Y:S01]  /*7060*/  IMAD R20, R47, R24, RZ ;  /* 0x000000182f147224 */ /* 0x000fe200078e02ff */
[----:B------:R-:W-:Y:S01]  /*7070*/  I2IP.S8.S32.SAT R71, R19, R14, RZ ;  /* 0x0000000e13477239 */ /* 0x000fe200000014ff */
[----:B------:R-:W-:Y:S02]  /*7080*/  IMAD R17, R49, R50, R17 ;  /* 0x0000003231117224 */ /* 0x000fe400078e0211 */
[----:B------:R-:W-:Y:S01]  /*7090*/  IMAD.SHL.U32 R49, R61, 0x100, RZ ;  /* 0x000001003d317824 */ /* 0x000fe200078e00ff */
[----:B------:R-:W-:Y:S01]  /*70a0*/  I2IP.S8.S32.SAT R71, R13, R12, R71 ;  /* 0x0000000c0d477239 */ /* 0x000fe20000001447 */
[-C--:B------:R-:W-:Y:S01]  /*70b0*/  IMAD R18, R51, R50.reuse, R18 ;  /* 0x0000003233127224 */ /* 0x080fe200078e0212 */
[----:B------:R-:W-:Y:S01]  /*70c0*/  SHF.R.S32.HI R51, RZ, 0x18, R61 ;  /* 0x00000018ff337819 */ /* 0x000fe2000001143d */
[C---:B------:R-:W-:Y:S01]  /*70d0*/  IMAD R21, R47.reuse, R25, RZ ;  /* 0x000000192f157224 */ /* 0x040fe200078e02ff */
[----:B------:R-:W-:Y:S01]  /*70e0*/  SHF.R.S32.HI R49, RZ, 0x18, R49 ;  /* 0x00000018ff317819 */ /* 0x000fe20000011431 */
[----:B------:R-:W-:Y:S01]  /*70f0*/  IMAD R23, R52, R50, R23 ;  /* 0x0000003234177224 */ /* 0x000fe200078e0217 */
[----:B------:R1:W-:Y:S01]  /*7100*/  STS.128 [R95+UR49+0x5200], R68 ;  /* 0x005200445f007988 */ /* 0x0003e20008000c31 */
[----:B------:R-:W-:Y:S01]  /*7110*/  IMAD R22, R47, R26, RZ ;  /* 0x0000001a2f167224 */ /* 0x000fe200078e02ff */
[C---:B------:R-:W-:Y:S01]  /*7120*/  SHF.L.U32 R52, R62.reuse, 0x10, RZ ;  /* 0x000000103e347819 */ /* 0x040fe200000006ff */
        /* <DEDUP_REMOVED lines=9> */
[----:B------:R-:W-:Y:S01]  /*71c0*/  SHF.R.S32.HI R49, RZ, 0x18, R62 ;  /* 0x00000018ff317819 */ /* 0x000fe2000001143e */
[----:B------:R-:W-:Y:S01]  /*71d0*/  IMAD R25, R47, R29, RZ ;  /* 0x0000001d2f197224 */ /* 0x000fe200078e02ff */
[----:B------:R-:W-:Y:S01]  /*71e0*/  SHF.R.S32.HI R54, RZ, 0x18, R63 ;  /* 0x00000018ff367819 */ /* 0x000fe2000001143f */
[-C--:B------:R-:W-:Y:S01]  /*71f0*/  IMAD R27, R51, R50.reuse, R27 ;  /* 0x00000032331b7224 */ /* 0x080fe200078e021b */
[----:B------:R-:W-:Y:S01]  /*7200*/  PRMT R51, R63, 0x8880, RZ ;  /* 0x000088803f337816 */ /* 0x000fe200000000ff */
[----:B------:R-:W-:Y:S01]  /*7210*/  IMAD R24, R53, R50, R24 ;  /* 0x0000003235187224 */ /* 0x000fe200078e0218 */
[----:B------:R-:W-:Y:S01]  /*7220*/  SHF.L.U32 R53, R63, 0x8, RZ ;  /* 0x000000083f357819 */ /* 0x000fe200000006ff */
[----:B------:R-:W-:Y:S01]  /*7230*/  IMAD R26, R47, R30, RZ ;  /* 0x0000001e2f1a7224 */ /* 0x000fe200078e02ff */
[----:B------:R-:W-:Y:S01]  /*7240*/  I2IP.S8.S32.SAT R73, R27, R22, RZ ;  /* 0x000000161b497239 */ /* 0x000fe200000014ff */
[----:B------:R-:W-:Y:S01]  /*7250*/  IMAD R25, R52, R50, R25 ;  /* 0x0000003234197224 */ /* 0x000fe200078e0219 */
[----:B------:R-:W-:Y:S01]  /*7260*/  SHF.L.U32 R52, R63, 0x10, RZ ;  /* 0x000000103f347819 */ /* 0x000fe200000006ff */
[C---:B------:R-:W-:Y:S01]  /*7270*/  IMAD R31, R47.reuse, R31, RZ ;  /* 0x0000001f2f1f7224 */ /* 0x040fe200078e02ff */
[----:B------:R-:W-:Y:S01]  /*7280*/  SHF.R.S32.HI R53, RZ, 0x18, R53 ;  /* 0x00000018ff357819 */ /* 0x000fe20000011435 */
[----:B------:R-:W-:Y:S01]  /*7290*/  IMAD R28, R47, R32, RZ ;  /* 0x000000202f1c7224 */ /* 0x000fe200078e02ff */
[----:B------:R-:W-:Y:S01]  /*72a0*/  SHF.R.S32.HI R52, RZ, 0x18, R52 ;  /* 0x00000018ff347819 */ /* 0x000fe20000011434 */
[----:B------:R-:W-:Y:S01]  /*72b0*/  IMAD R26, R55, R50, R26 ;  /* 0x00000032371a7224 */ /* 0x000fe200078e021a */
[----:B------:R-:W-:Y:S01]  /*72c0*/  I2IP.S8.S32.SAT R77, R21, R20, R73 ;  /* 0x00000014154d7239 */ /* 0x000fe20000001449 */
[----:B------:R-:W-:Y:S01]  /*72d0*/  IMAD R29, R47, R33, RZ ;  /* 0x000000212f1d7224 */ /* 0x000fe200078e02ff */
[----:B------:R-:W-:Y:S01]  /*72e0*/  LEA R73, R100, UR49, 0x3 ;  /* 0x0000003164497c11 */ /* 0x000fe2000f8e18ff */
        /* <DEDUP_REMOVED lines=8> */
[----:B------:R-:W-:Y:S01]  /*7370*/  @P6 SHF.L.U32 R74, R99, 0x1f, RZ ;  /* 0x0000001f634a6819 */ /* 0x000fe200000006ff */
        /* <DEDUP_REMOVED lines=12> */
[----:B------:R-:W-:Y:S02]  /*7440*/  UIADD3 UR8, UP0, UPT, UR52, 0x680, URZ ;  /* 0x0000068034087890 */ /* 0x000fe4000ff1e0ff */
[----:B------:R-:W-:Y:S02]  /*7450*/  UIADD3 UR5, UPT, UPT, UR41, 0x40, URZ ;  /* 0x0000004029057890 */ /* 0x000fe4000fffe0ff */
[----:B------:R-:W-:Y:S02]  /*7460*/  UIADD3 UR4, UPT, UPT, UR49, 0x5200, URZ ;  /* 0x0000520031047890 */ /* 0x000fe4000fffe0ff */
[----:B------:R-:W-:Y:S01]  /*7470*/  UIADD3.X UR9, UPT, UPT, URZ, UR53, URZ, UP0, !UPT ;  /* 0x00000035ff097290 */ /* 0x000fe200087fe4ff */
[----:B------:R-:W-:Y:S01]  /*7480*/  UMOV UR6, UR42 ;  /* 0x0000002a00067c82 */ /* 0x000fe20008000000 */
[----:B------:R-:W-:Y:S07]  /*7490*/  UMOV UR7, UR36 ;  /* 0x0000002400077c82 */ /* 0x000fee0008000000 */
[----:B------:R2:W-:Y:S01]  /*74a0*/  UTMASTG.3D [UR4], [UR8] ;  /* 0x00000004080073b5 */ /* 0x0005e20008010000 */
[----:B------:R0:W-:Y:S01]  /*74b0*/  UTMACMDFLUSH ;  /* 0x00000000000079b7 */ /* 0x0001e20000000000 */
[----:B--2---:R-:W-:Y:S04]  /*74c0*/  DEPBAR.LE SB0, 0x1 ;  /* 0x000080400000791a */ /* 0x004fe80000000000 */
.L_x_108:
[----:B------:R-:W-:Y:S05]  /*74d0*/  BSYNC.RECONVERGENT B0 ;  /* 0x0000000000007941 */ /* 0x000fea0003800200 */
.L_x_107:
        /* <DEDUP_REMOVED lines=14> */
.L_x_112:
[----:B------:R-:W-:Y:S05]  /*75c0*/  BSYNC B0 ;  /* 0x0000000000007941 */ /* 0x000fea0003800000 */
.L_x_111:
        /* <DEDUP_REMOVED lines=18> */
.L_x_110:
[----:B------:R-:W-:Y:S05]  /*76f0*/  BSYNC B1 ;  /* 0x0000000000017941 */ /* 0x000fea0003800000 */
.L_x_109:
        /* <DEDUP_REMOVED lines=21> */
.L_x_114:
        /* <DEDUP_REMOVED lines=8> */
[----:B------:R-:W-:Y:S02]  /*78d0*/  ISETP.NE.AND P6, PT, R72, RZ, PT ;  /* 0x000000ff4800720c */ /* 0x000fe40003fc5270 */
[----:B------:R-:W-:Y:S01]  /*78e0*/  SHF.R.S32.HI R53, RZ, 0x18, R53 ;  /* 0x00000018ff357819 */ /* 0x000fe20000011435 */
[----:B------:R-:W-:Y:S01]  /*78f0*/  LDTM.16dp32bit_t0_t15.x32 R4, tmem[UR4+0x80] ;  /* 0x00008004000479ee */ /* 0x000fe20008a80000 */
[----:B------:R-:W2:Y:S01]  /*7900*/  LDTM.16dp32bit_t16_t31.x32 R4, tmem[UR4+0xa0] ;  /* 0x0000a004000479ee */ /* 0x000ea20008aa0000 */
[----:B------:R-:W-:Y:S02]  /*7910*/  SHF.R.S32.HI R54, RZ, 0x18, R58 ;  /* 0x00000018ff367819 */ /* 0x000fe4000001143a */
[----:B----4-:R-:W-:Y:S02]  /*7920*/  SHF.L.U32 R55, R62, 0x8, RZ ;  /* 0x000000083e377819 */ /* 0x010fe400000006ff */
[----:B------:R-:W-:Y:S02]  /*7930*/  ISETP.NE.AND P0, PT, R105, RZ, PT ;  /* 0x000000ff6900720c */ /* 0x000fe40003f05270 */
[----:B------:R-:W-:Y:S01]  /*7940*/  SHF.R.S32.HI R55, RZ, 0x18, R55 ;  /* 0x00000018ff377819 */ /* 0x000fe20000011437 */
        /* <DEDUP_REMOVED lines=132> */
[----:B------:R-:W-:Y:S02]  /*8190*/  UIADD3 UR8, UP0, UPT, UR52, 0x680, URZ ;  /* 0x0000068034087890 */ /* 0x000fe4000ff1e0ff */
[----:B------:R-:W-:Y:S02]  /*81a0*/  UIADD3 UR5, UPT, UPT, UR41, 0x80, URZ ;  /* 0x0000008029057890 */ /* 0x000fe4000fffe0ff */
[----:B------:R-:W-:Y:S01]  /*81b0*/  MOV R104, UR10 ;  /* 0x0000000a00687c02 */ /* 0x000fe20008000f00 */
[----:B------:R-:W-:Y:S01]  /*81c0*/  UIADD3.X UR9, UPT, UPT, URZ, UR53, URZ, UP0, !UPT ;  /* 0x00000035ff097290 */ /* 0x000fe200087fe4ff */
[----:B------:R-:W-:Y:S02]  /*81d0*/  UMOV UR6, UR42 ;  /* 0x0000002a00067c82 */ /* 0x000fe40008000000 */
[----:B------:R-:W-:Y:S01]  /*81e0*/  R2UR UR4, R104 ;  /* 0x00000000680472ca */ /* 0x000fe200000e0000 */
[----:B------:R-:W-:Y:S11]  /*81f0*/  UMOV UR7, UR36 ;  /* 0x0000002400077c82 */ /* 0x000ff60008000000 */
[----:B------:R-:W-:Y:S01]  /*8200*/  @!UPT UIADD3 URZ, UPT, UPT, URZ, URZ, URZ ;  /* 0x000000fffffff290 */ /* 0x000fe2000fffe0ff */
[----:B------:R2:W-:Y:S01]  /*8210*/  UTMASTG.3D [UR4], [UR8] ;  /* 0x00000004080073b5 */ /* 0x0005e20008010000 */
[----:B------:R0:W-:Y:S01]  /*8220*/  UTMACMDFLUSH ;  /* 0x00000000000079b7 */ /* 0x0001e20000000000 */
[----:B--2---:R-:W-:Y:S04]  /*8230*/  DEPBAR.LE SB0, 0x1 ;  /* 0x000080400000791a */ /* 0x004fe80000000000 */
.L_x_116:
[----:B------:R-:W-:Y:S05]  /*8240*/  BSYNC.RECONVERGENT B0 ;  /* 0x0000000000007941 */ /* 0x000fea0003800200 */
.L_x_115:
        /* <DEDUP_REMOVED lines=14> */
.L_x_120:
[----:B------:R-:W-:Y:S05]  /*8330*/  BSYNC B0 ;  /* 0x0000000000007941 */ /* 0x000fea0003800000 */
.L_x_119:
        /* <DEDUP_REMOVED lines=18> */
.L_x_118:
[----:B------:R-:W-:Y:S05]  /*8460*/  BSYNC B1 ;  /* 0x0000000000017941 */ /* 0x000fea0003800000 */
.L_x_117:
        /* <DEDUP_REMOVED lines=21> */
.L_x_122:
[----:B------:R-:W-:Y:S01]  /*85c0*/  ISETP.NE.AND P0, PT, R105, RZ, PT ;  /* 0x000000ff6900720c */ /* 0x000fe20003f05270 */
[----:B------:R-:W-:Y:S05]  /*85d0*/  WARPSYNC.ALL ;  /* 0x0000000000007948 */ /* 0x000fea0003800000 */
[----:B------:R-:W-:Y:S01]  /*85e0*/  IMAD.SHL.U32 R80, R57, 0x100, RZ ;  /* 0x0000010039507824 */ /* 0x000fe200078e00ff */
[----:B------:R-:W-:Y:S01]  /*85f0*/  R2UR UR4, R48 ;  /* 0x00000000300472ca */ /* 0x000fe200000e0000 */
[----:B-1----:R-:W-:Y:S01]  /*8600*/  IMAD.SHL.U32 R74, R59, 0x100, RZ ;  /* 0x000001003b4a7824 */ /* 0x002fe200078e00ff */
[C---:B------:R-:W-:Y:S01]  /*8610*/  SHF.L.U32 R51, R56.reuse, 0x10, RZ ;  /* 0x0000001038337819 */ /* 0x040fe200000006ff */
[----:B----4-:R-:W-:Y:S01]  /*8620*/  IMAD.SHL.U32 R68, R61, 0x100, RZ ;  /* 0x000001003d447824 */ /* 0x010fe200078e00ff */
[C---:B------:R-:W-:Y:S01]  /*8630*/  PRMT R49, R56.reuse, 0x8880, RZ ;  /* 0x0000888038317816 */ /* 0x040fe200000000ff */
[----:B------:R-:W-:Y:S01]  /*8640*/  BSSY.RECONVERGENT B0, `(.L_x_123) ;  /* 0x000009e000007945 */ /* 0x000fe20003800200 */
[----:B------:R-:W-:Y:S02]  /*8650*/  SHF.L.U32 R53, R56, 0x8, RZ ;  /* 0x0000000838357819 */ /* 0x000fe400000006ff */
[----:B------:R-:W-:Y:S02]  /*8660*/  SHF.R.S32.HI R51, RZ, 0x18, R51 ;  /* 0x00000018ff337819 */ /* 0x000fe40000011433 */
[C---:B------:R-:W-:Y:S02]  /*8670*/  PRMT R82, R57.reuse, 0x8880, RZ ;  /* 0x0000888039527816 */ /* 0x040fe400000000ff */
[----:B------:R-:W-:Y:S01]  /*8680*/  SHF.R.S32.HI R53, RZ, 0x18, R53 ;  /* 0x00000018ff357819 */ /* 0x000fe20000011435 */
[----:B------:R-:W-:Y:S01]  /*8690*/  LDTM.16dp32bit_t0_t15.x32 R4, tmem[UR4+0xc0] ;  /* 0x0000c004000479ee */ /* 0x000fe20008a80000 */
[----:B------:R-:W1:Y:S01]  /*86a0*/  LDTM.16dp32bit_t16_t31.x32 R4, tmem[UR4+0xe0] ;  /* 0x0000e004000479ee */ /* 0x000e620008aa0000 */
[----:B------:R-:W-:Y:S01]  /*86b0*/  NOP ;  /* 0x0000000000007918 */ /* 0x000fe20000000000 */
[----:B------:R-:W-:Y:S02]  /*86c0*/  R2UR UR5, R108 ;  /* 0x000000006c0572ca */ /* 0x000fe400000e0000 */
[----:B------:R-:W-:Y:S02]  /*86d0*/  SHF.R.S32.HI R52, RZ, 0x18, R56 ;  /* 0x00000018ff347819 */ /* 0x000fe40000011438 */
[----:B------:R-:W-:Y:S02]  /*86e0*/  SHF.L.U32 R81, R57, 0x10, RZ ;  /* 0x0000001039517819 */ /* 0x000fe400000006ff */
[C---:B------:R-:W-:Y:S02]  /*86f0*/  PRMT R79, R58.reuse, 0x8880, RZ ;  /* 0x000088803a4f7816 */ /* 0x040fe400000000ff */
[----:B------:R-:W-:Y:S02]  /*8700*/  SHF.R.S32.HI R54, RZ, 0x18, R57 ;  /* 0x00000018ff367819 */ /* 0x000fe40000011439 */
[----:B------:R-:W-:Y:S02]  /*8710*/  SHF.L.U32 R78, R58, 0x10, RZ ;  /* 0x000000103a4e7819 */ /* 0x000fe400000006ff */
[C---:B------:R-:W-:Y:S01]  /*8720*/  PRMT R76, R59.reuse, 0x8880, RZ ;  /* 0x000088803b4c7816 */ /* 0x040fe200000000ff */
[----:B------:R-:W-:Y:S01]  /*8730*/  UIADD3 UR5, UPT, UPT, UR5, 0xe0, URZ ;  /* 0x000000e005057890 */ /* 0x000fe2000fffe0ff */
[----:B------:R-:W-:Y:S02]  /*8740*/  SHF.R.S32.HI R55, RZ, 0x18, R58 ;  /* 0x00000018ff377819 */ /* 0x000fe4000001143a */
[----:B------:R-:W-:Y:S01]  /*8750*/  SHF.L.U32 R75, R59, 0x10, RZ ;  /* 0x000000103b4b7819 */ /* 0x000fe200000006ff */
[----:B------:R-:W-:Y:S01]  /*8760*/  UPRMT UR5, UR37, 0x654, UR5 ;  /* 0x0000065425057896 */ /* 0x000fe20008000005 */
[C---:B------:R-:W-:Y:S02]  /*8770*/  PRMT R73, R60.reuse, 0x8880, RZ ;  /* 0x000088803c497816 */ /* 0x040fe400000000ff */
[----:B------:R-:W-:Y:S01]  /*8780*/  SHF.R.S32.HI R56, RZ, 0x18, R59 ;  /* 0x00000018ff387819 */ /* 0x000fe2000001143b */
[C---:B-1----:R-:W-:Y:S01]  /*8790*/  IMAD R4, R47.reuse, R4, RZ ;  /* 0x000000042f047224 */ /* 0x042fe200078e02ff */
[----:B------:R-:W-:Y:S01]  /*87a0*/  SHF.L.U32 R72, R60, 0x10, RZ ;  /* 0x000000103c487819 */ /* 0x000fe200000006ff */
[----:B------:R-:W-:Y:S01]  /*87b0*/  IMAD R5, R47, R5, RZ ;  /* 0x000000052f057224 */ /* 0x000fe200078e02ff */
[----:B------:R-:W-:Y:S01]  /*87c0*/  PRMT R70, R61, 0x8880, RZ ;  /* 0x000088803d467816 */ /* 0x000fe200000000ff */
[----:B------:R-:W-:Y:S01]  /*87d0*/  IMAD R6, R47, R6, RZ ;  /* 0x000000062f067224 */ /* 0x000fe200078e02ff */
[----:B------:R-:W-:Y:S01]  /*87e0*/  SYNCS.ARRIVE.TRANS64.RED.A1T0 RZ, [UR5], RZ ;  /* 0x000000ffffff79a7 */ /* 0x000fe20008100405 */
[----:B------:R-:W-:Y:S01]  /*87f0*/  IMAD R4, R49, R50, R4 ;  /* 0x0000003231047224 */ /* 0x000fe200078e0204 */
[----:B------:R-:W-:Y:S01]  /*8800*/  MOV R49, R82 ;  /* 0x0000005200317202 */ /* 0x000fe20000000f00 */
[----:B------:R-:W-:Y:S01]  /*8810*/  IMAD R7, R47, R7, RZ ;  /* 0x000000072f077224 */ /* 0x000fe200078e02ff */
[----:B------:R-:W-:Y:S01]  /*8820*/  SHF.R.S32.HI R57, RZ, 0x18, R60 ;  /* 0x00000018ff397819 */ /* 0x000fe2000001143c */
[-C--:B------:R-:W-:Y:S01]  /*8830*/  IMAD R5, R51, R50.reuse, R5 ;  /* 0x0000003233057224 */ /* 0x080fe200078e0205 */
[----:B------:R-:W-:Y:S01]  /*8840*/  SHF.R.S32.HI R51, RZ, 0x18, R81 ;  /* 0x00000018ff337819 */ /* 0x000fe20000011451 */
[----:B------:R-:W-:Y:S01]  /*8850*/  IMAD R6, R53, R50, R6 ;  /* 0x0000003235067224 */ /* 0x000fe200078e0206 */
[----:B------:R-:W-:Y:S01]  /*8860*/  SHF.R.S32.HI R53, RZ, 0x18, R80 ;  /* 0x00000018ff357819 */ /* 0x000fe20000011450 */
[----:B------:R-:W-:Y:S01]  /*8870*/  IMAD R8, R47, R8, RZ ;  /* 0x000000082f087224 */ /* 0x000fe200078e02ff */
[----:B------:R-:W-:Y:S01]  /*8880*/  SHF.L.U32 R69, R61, 0x10, RZ ;  /* 0x000000103d457819 */ /* 0x000fe200000006ff */
[----:B------:R-:W-:Y:S01]  /*8890*/  IMAD R7, R52, R50, R7 ;  /* 0x0000003234077224 */ /* 0x000fe200078e0207 */
[----:B------:R-:W-:Y:S01]  /*88a0*/  SHF.R.S32.HI R52, RZ, 0x18, R75 ;  /* 0x00000018ff347819 */ /* 0x000fe2000001144b */
[C---:B------:R-:W-:Y:S01]  /*88b0*/  IMAD R9, R47.reuse, R9, RZ ;  /* 0x000000092f097224 */ /* 0x040fe200078e02ff */
[----:B------:R-:W-:Y:S01]  /*88c0*/  PRMT R67, R62, 0x8880, RZ ;  /* 0x000088803e437816 */ /* 0x000fe200000000ff */
[----:B------:R-:W-:Y:S01]  /*88d0*/  IMAD R10, R47, R10, RZ ;  /* 0x0000000a2f0a7224 */ /* 0x000fe200078e02ff */
[----:B------:R-:W-:Y:S01]  /*88e0*/  I2IP.S8.S32.SAT R112, R7, R6, RZ ;  /* 0x0000000607707239 */ /* 0x000fe200000014ff */
[----:B------:R-:W-:Y:S01]  /*88f0*/  IMAD R8, R49, R50, R8 ;  /* 0x0000003231087224 */ /* 0x000fe200078e0208 */
[----:B------:R-:W-:Y:S01]  /*8900*/  MOV R49, R79 ;  /* 0x0000004f00317202 */ /* 0x000fe20000000f00 */
[----:B------:R-:W-:Y:S01]  /*8910*/  IMAD R11, R47, R11, RZ ;  /* 0x0000000b2f0b7224 */ /* 0x000fe200078e02ff */
[----:B------:R-:W-:Y:S01]  /*8920*/  I2IP.S8.S32.SAT R112, R5, R4, R112 ;  /* 0x0000000405707239 */ /* 0x000fe20000001470 */
[-C--:B------:R-:W-:Y:S01]  /*8930*/  IMAD R9, R51, R50.reuse, R9 ;  /* 0x0000003233097224 */ /* 0x080fe200078e0209 */
[----:B------:R-:W-:Y:S01]  /*8940*/  SHF.R.S32.HI R51, RZ, 0x18, R78 ;  /* 0x00000018ff337819 */ /* 0x000fe2000001144e */
[----:B------:R-:W-:Y:S01]  /*8950*/  IMAD R10, R53, R50, R10 ;  /* 0x00000032350a7224 */ /* 0x000fe200078e020a */
[----:B------:R-:W-:Y:S01]  /*8960*/  SHF.R.S32.HI R53, RZ, 0x18, R74 ;  /* 0x00000018ff357819 */ /* 0x000fe2000001144a */
[C---:B------:R-:W-:Y:S01]  /*8970*/  IMAD R12, R47.reuse, R12, RZ ;  /* 0x0000000c2f0c7224 */ /* 0x040fe200078e02ff */
[----:B------:R-:W-:Y:S01]  /*8980*/  SHF.L.U32 R77, R58, 0x8, RZ ;  /* 0x000000083a4d7819 */ /* 0x000fe200000006ff */
[-C--:B------:R-:W-:Y:S01]  /*8990*/  IMAD R11, R54, R50.reuse, R11 ;  /* 0x00000032360b7224 */ /* 0x080fe200078e020b */
[----:B------:R-:W-:Y:S01]  /*89a0*/  SHF.R.S32.HI R58, RZ, 0x18, R61 ;  /* 0x00000018ff3a7819 */ /* 0x000fe2000001143d */
[----:B------:R-:W-:Y:S01]  /*89b0*/  IMAD R13, R47, R13, RZ ;  /* 0x0000000d2f0d7224 */ /* 0x000fe200078e02ff */
[----:B------:R-:W-:Y:S01]  /*89c0*/  SHF.L.U32 R66, R62, 0x10, RZ ;  /* 0x000000103e427819 */ /* 0x000fe200000006ff */
[----:B------:R-:W-:Y:S01]  /*89d0*/  IMAD R12, R49, R50, R12 ;  /* 0x00000032310c7224 */ /* 0x000fe200078e020c */
[----:B------:R-:W-:Y:S01]  /*89e0*/  SHF.R.S32.HI R49, RZ, 0x18, R77 ;  /* 0x00000018ff317819 */ /* 0x000fe2000001144d */
[----:B------:R-:W-:Y:S01]  /*89f0*/  IMAD R14, R47, R14, RZ ;  /* 0x0000000e2f0e7224 */ /* 0x000fe200078e02ff */
[----:B------:R-:W-:Y:S01]  /*8a00*/  I2IP.S8.S32.SAT R113, R11, R10, RZ ;  /* 0x0000000a0b717239 */ /* 0x000fe200000014ff */
[----:B------:R-:W-:Y:S01]  /*8a10*/  IMAD R15, R47, R15, RZ ;  /* 0x0000000f2f0f7224 */ /* 0x000fe200078e02ff */
[----:B------:R-:W-:Y:S01]  /*8a20*/  PRMT R64, R63, 0x8880, RZ ;  /* 0x000088803f407816 */ /* 0x000fe200000000ff */
[----:B------:R-:W-:Y:S01]  /*8a30*/  IMAD R13, R51, R50, R13 ;  /* 0x00000032330d7224 */ /* 0x000fe200078e020d */
[----:B------:R-:W-:Y:S01]  /*8a40*/  MOV R51, R76 ;  /* 0x0000004c00337202 */ /* 0x000fe20000000f00 */
[----:B------:R-:W-:Y:S01]  /*8a50*/  IMAD R16, R47, R16, RZ ;  /* 0x000000102f107224 */ /* 0x000fe200078e02ff */
[----:B------:R-:W-:Y:S01]  /*8a60*/  I2IP.S8.S32.SAT R113, R9, R8, R113 ;  /* 0x0000000809717239 */ /* 0x000fe20000001471 */
[-C--:B------:R-:W-:Y:S01]  /*8a70*/  IMAD R14, R49, R50.reuse, R14 ;  /* 0x00000032310e7224 */ /* 0x080fe200078e020e */
[----:B------:R-:W-:Y:S01]  /*8a80*/  SHF.R.S32.HI R59, RZ, 0x18, R62 ;  /* 0x00000018ff3b7819 */ /* 0x000fe2000001143e */
[----:B------:R-:W-:Y:S01]  /*8a90*/  IMAD R17, R47, R17, RZ ;  /* 0x000000112f117224 */ /* 0x000fe200078e02ff */
[----:B------:R-:W-:Y:S01]  /*8aa0*/  SHF.L.U32 R71, R60, 0x8, RZ ;  /* 0x000000083c477819 */ /* 0x000fe200000006ff */
[----:B------:R-:W-:Y:S01]  /*8ab0*/  IMAD R15, R55, R50, R15 ;  /* 0x00000032370f7224 */ /* 0x000fe200078e020f */
[----:B------:R-:W-:Y:S01]  /*8ac0*/  SHF.R.S32.HI R60, RZ, 0x18, R63 ;  /* 0x00000018ff3c7819 */ /* 0x000fe2000001143f */
[----:B------:R-:W-:Y:S01]  /*8ad0*/  IMAD R18, R47, R18, RZ ;  /* 0x000000122f127224 */ /* 0x000fe200078e02ff */
[----:B------:R-:W-:Y:S01]  /*8ae0*/  SHF.L.U32 R65, R62, 0x8, RZ ;  /* 0x000000083e417819 */ /* 0x000fe200000006ff */
[----:B------:R-:W-:Y:S01]  /*8af0*/  IMAD R16, R51, R50, R16 ;  /* 0x0000003233107224 */ /* 0x000fe200078e0210 */
[----:B------:R-:W-:Y:S01]  /*8b00*/  I2IP.S8.S32.SAT R114, R15, R14, RZ ;  /* 0x0000000e0f727239 */ /* 0x000fe200000014ff */
[----:B------:R-:W-:Y:S01]  /*8b10*/  IMAD R19, R47, R19, RZ ;  /* 0x000000132f137224 */ /* 0x000fe200078e02ff */
[----:B------:R-:W-:Y:S01]  /*8b20*/  SHF.R.S32.HI R51, RZ, 0x18, R72 ;  /* 0x00000018ff337819 */ /* 0x000fe20000011448 */
[----:B------:R-:W-:Y:S01]  /*8b30*/  IMAD R17, R52, R50, R17 ;  /* 0x0000003234117224 */ /* 0x000fe200078e0211 */
[----:B------:R-:W-:Y:S01]  /*8b40*/  I2IP.S8.S32.SAT R114, R13, R12, R114 ;  /* 0x0000000c0d727239 */ /* 0x000fe20000001472 */
[----:B------:R-:W-:Y:S01]  /*8b50*/  IMAD R0, R47, R20, RZ ;  /* 0x000000142f007224 */ /* 0x000fe200078e02ff */
[----:B------:R-:W-:Y:S01]  /*8b60*/  SHF.R.S32.HI R52, RZ, 0x18, R71 ;  /* 0x00000018ff347819 */ /* 0x000fe20000011447 */
[-C--:B------:R-:W-:Y:S01]  /*8b70*/  IMAD R18, R53, R50.reuse, R18 ;  /* 0x0000003235127224 */ /* 0x080fe200078e0212 */
[----:B------:R-:W-:Y:S01]  /*8b80*/  SHF.R.S32.HI R53, RZ, 0x18, R68 ;  /* 0x00000018ff357819 */ /* 0x000fe20000011444 */
[----:B------:R-:W-:Y:S01]  /*8b90*/  IMAD.MOV.U32 R49, RZ, RZ, R73 ;  /* 0x000000ffff317224 */ /* 0x000fe200078e0049 */
[----:B------:R-:W-:Y:S01]  /*8ba0*/  SHF.L.U32 R62, R63, 0x10, RZ ;  /* 0x000000103f3e7819 */ /* 0x000fe200000006ff */
[C---:B------:R-:W-:Y:S01]  /*8bb0*/  IMAD R2, R47.reuse, R21, RZ ;  /* 0x000000152f027224 */ /* 0x040fe200078e02ff */
[----:B------:R-:W-:Y:S01]  /*8bc0*/  IADD3 R44, PT, PT, R44, 0x1, RZ ;  /* 0x000000012c2c7810 */ /* 0x000fe20007ffe0ff */
[----:B------:R-:W-:Y:S02]  /*8bd0*/  IMAD R19, R56, R50, R19 ;  /* 0x0000003238137224 */ /* 0x000fe400078e0213 */
[----:B------:R-:W-:Y:S02]  /*8be0*/  IMAD R3, R47, R22, RZ ;  /* 0x000000162f037224 */ /* 0x000fe400078e02ff */
[----:B------:R-:W-:Y:S01]  /*8bf0*/  IMAD R0, R49, R50, R0 ;  /* 0x0000003231007224 */ /* 0x000fe200078e0200 */
[----:B------:R-:W-:Y:S01]  /*8c00*/  I2IP.S8.S32.SAT R115, R19, R18, RZ ;  /* 0x0000001213737239 */ /* 0x000fe200000014ff */
[----:B------:R-:W-:Y:S01]  /*8c10*/  IMAD R23, R47, R23, RZ ;  /* 0x000000172f177224 */ /* 0x000fe200078e02ff */
[----:B------:R-:W-:Y:S01]  /*8c20*/  MOV R49, R70 ;  /* 0x0000004600317202 */ /* 0x000fe20000000f00 */
[----:B------:R-:W-:Y:S01]  /*8c30*/  IMAD R2, R51, R50, R2 ;  /* 0x0000003233027224 */ /* 0x000fe200078e0202 */
[----:B------:R-:W-:Y:S01]  /*8c40*/  I2IP.S8.S32.SAT R115, R17, R16, R115 ;  /* 0x0000001011737239 */ /* 0x000fe20000001473 */
[C---:B------:R-:W-:Y:S01]  /*8c50*/  IMAD R20, R47.reuse, R24, RZ ;  /* 0x000000182f147224 */ /* 0x040fe200078e02ff */
[----:B------:R-:W-:Y:S01]  /*8c60*/  SHF.R.S32.HI R51, RZ, 0x18, R69 ;  /* 0x00000018ff337819 */ /* 0x000fe20000011445 */
[-C--:B------:R-:W-:Y:S01]  /*8c70*/  IMAD R3, R52, R50.reuse, R3 ;  /* 0x0000003234037224 */ /* 0x080fe200078e0203 */
[----:B------:R-:W-:Y:S01]  /*8c80*/  SHF.R.S32.HI R52, RZ, 0x18, R62 ;  /* 0x00000018ff347819 */ /* 0x000fe2000001143e */
[----:B------:R-:W-:Y:S01]  /*8c90*/  IMAD R21, R47, R25, RZ ;  /* 0x000000192f157224 */ /* 0x000fe200078e02ff */
[----:B------:R1:W-:Y:S01]  /*8ca0*/  STS.128 [R95+UR49+0x5200], R112 ;  /* 0x005200705f007988 */ /* 0x0003e20008000c31 */
[----:B------:R-:W-:Y:S02]  /*8cb0*/  IMAD R23, R57, R50, R23 ;  /* 0x0000003239177224 */ /* 0x000fe400078e0217 */
[----:B------:R-:W-:Y:S02]  /*8cc0*/  IMAD R22, R47, R26, RZ ;  /* 0x0000001a2f167224 */ /* 0x000fe400078e02ff */
[-C--:B------:R-:W-:Y:S01]  /*8cd0*/  IMAD R20, R49, R50.reuse, R20 ;  /* 0x0000003231147224 */ /* 0x080fe200078e0214 */
[----:B------:R-:W-:Y:S01]  /*8ce0*/  I2IP.S8.S32.SAT R111, R23, R3, RZ ;  /* 0x00000003176f7239 */ /* 0x000fe200000014ff */
[----:B------:R-:W-:Y:S01]  /*8cf0*/  IMAD R27, R47, R27, RZ ;  /* 0x0000001b2f1b7224 */ /* 0x000fe200078e02ff */
[----:B------:R-:W-:Y:S01]  /*8d00*/  MOV R49, R67 ;  /* 0x0000004300317202 */ /* 0x000fe20000000f00 */
[----:B------:R-:W-:Y:S01]  /*8d10*/  IMAD R21, R51, R50, R21 ;  /* 0x0000003233157224 */ /* 0x000fe200078e0215 */
[----:B------:R-:W-:Y:S01]  /*8d20*/  I2IP.S8.S32.SAT R116, R2, R0, R111 ;  /* 0x0000000002747239 */ /* 0x000fe2000000146f */
[----:B------:R-:W-:Y:S01]  /*8d30*/  IMAD R24, R47, R28, RZ ;  /* 0x0000001c2f187224 */ /* 0x000fe200078e02ff */
[----:B------:R-:W-:Y:S01]  /*8d40*/  SHF.R.S32.HI R51, RZ, 0x18, R66 ;  /* 0x00000018ff337819 */ /* 0x000fe20000011442 */
[-C--:B------:R-:W-:Y:S02]  /*8d50*/  IMAD R22, R53, R50.reuse, R22 ;  /* 0x0000003235167224 */ /* 0x080fe400078e0216 */
[-C--:B------:R-:W-:Y:S02]  /*8d60*/  IMAD R27, R58, R50.reuse, R27 ;  /* 0x000000323a1b7224 */ /* 0x080fe400078e021b */
[----:B------:R-:W-:Y:S02]  /*8d70*/  IMAD R25, R47, R29, RZ ;  /* 0x0000001d2f197224 */ /* 0x000fe400078e02ff */
[----:B------:R-:W-:Y:S01]  /*8d80*/  IMAD R24, R49, R50, R24 ;  /* 0x0000003231187224 */ /* 0x000fe200078e0218 */
[----:B------:R-:W-:Y:S01]  /*8d90*/  SHF.R.S32.HI R49, RZ, 0x18, R65 ;  /* 0x00000018ff317819 */ /* 0x000fe20000011441 */
[----:B------:R-:W-:Y:S01]  /*8da0*/  IMAD R26, R47, R30, RZ ;  /* 0x0000001e2f1a7224 */ /* 0x000fe200078e02ff */
[----:B------:R-:W-:Y:S01]  /*8db0*/  I2IP.S8.S32.SAT R117, R27, R22, RZ ;  /* 0x000000161b757239 */ /* 0x000fe200000014ff */
[----:B------:R-:W-:Y:S02]  /*8dc0*/  IMAD.SHL.U32 R61, R63, 0x100, RZ ;  /* 0x000001003f3d7824 */ /* 0x000fe400078e00ff */
[----:B------:R-:W-:Y:S01]  /*8dd0*/  IMAD R31, R47, R31, RZ ;  /* 0x0000001f2f1f7224 */ /* 0x000fe200078e02ff */
[----:B------:R-:W-:Y:S01]  /*8de0*/  I2IP.S8.S32.SAT R117, R21, R20, R117 ;  /* 0x0000001415757239 */ /* 0x000fe20000001475 */
[----:B------:R-:W-:Y:S01]  /*8df0*/  IMAD R25, R51, R50, R25 ;  /* 0x0000003233197224 */ /* 0x000fe200078e0219 */
[----:B------:R-:W-:Y:S01]  /*8e00*/  MOV R51, R64 ;  /* 0x0000004000337202 */ /* 0x000fe20000000f00 */
[----:B------:R-:W-:Y:S01]  /*8e10*/  IMAD R28, R47, R32, RZ ;  /* 0x000000202f1c7224 */ /* 0x000fe200078e02ff */
[----:B------:R-:W-:Y:S01]  /*8e20*/  SHF.R.S32.HI R53, RZ, 0x18, R61 ;  /* 0x00000018ff357819 */ /* 0x000fe2000001143d */
[-C--:B------:R-:W-:Y:S02]  /*8e30*/  IMAD R26, R49, R50.reuse, R26 ;  /* 0x00000032311a7224 */ /* 0x080fe400078e021a */
[----:B------:R-:W-:Y:S02]  /*8e40*/  IMAD R29, R47, R33, RZ ;  /* 0x000000212f1d7224 */ /* 0x000fe400078e02ff */
[-C--:B------:R-:W-:Y:S02]  /*8e50*/  IMAD R31, R59, R50.reuse, R31 ;  /* 0x000000323b1f7224 */ /* 0x080fe400078e021f */
[----:B------:R-:W-:Y:S02]  /*8e60*/  IMAD R28, R51, R50, R28 ;  /* 0x00000032331c7224 */ /* 0x000fe400078e021c */
[----:B------:R-:W-:Y:S01]  /*8e70*/  IMAD R30, R47, R34, RZ ;  /* 0x000000222f1e7224 */ /* 0x000fe200078e02ff */
[----:B------:R-:W-:Y:S01]  /*8e80*/  I2IP.S8.S32.SAT R108, R31, R26, RZ ;  /* 0x0000001a1f6c7239 */ /* 0x000fe200000014ff */
[----:B------:R-:W-:Y:S02]  /*8e90*/  IMAD R29, R52, R50, R29 ;  /* 0x00000032341d7224 */ /* 0x000fe400078e021d */
[----:B------:R-:W-:Y:S01]  /*8ea0*/  IMAD R35, R47, R35, RZ ;  /* 0x000000232f237224 */ /* 0x000fe200078e02ff */
[----:B------:R-:W-:Y:S01]  /*8eb0*/  I2IP.S8.S32.SAT R118, R25, R24, R108 ;  /* 0x0000001819767239 */ /* 0x000fe2000000146c */
[-C--:B------:R-:W-:Y:S02]  /*8ec0*/  IMAD R30, R53, R50.reuse, R30 ;  /* 0x00000032351e7224 */ /* 0x080fe400078e021e */
        /* <DEDUP_REMOVED lines=21> */
.L_x_124:
[----:B------:R-:W-:Y:S05]  /*9020*/  BSYNC.RECONVERGENT B0 ;  /* 0x0000000000007941 */ /* 0x000fea0003800200 */
.L_x_123:
[----:B------:R-:W-:Y:S01]  /*9030*/  BAR.SYNC.DEFER_BLOCKING 0x1, 0x80 ;  /* 0x0042000000007b1d */ /* 0x000fe20000010000 */
[----:B------:R-:W-:Y:S01]  /*9040*/  ISETP.NE.AND P2, PT, R106, RZ, PT ;  /* 0x000000ff6a00720c */ /* 0x000fe20003f45270 */
[----:B------:R-:W-:Y:S01]  /*9050*/  IMAD.IADD R20, R43, 0x1, R83 ;  /* 0x000000012b147824 */ /* 0x000fe200078e0253 */
[----:B------:R-:W-:Y:S01]  /*9060*/  ISETP.NE.AND P0, PT, R107, 0x2, PT ;  /* 0x000000026b00780c */ /* 0x000fe20003f05270 */
[----:B------:R-:W-:Y:S01]  /*9070*/  IMAD.IADD R21, R45, 0x1, R90 ;  /* 0x000000012d157824 */ /* 0x000fe200078e025a */
[----:B------:R-:W-:Y:S02]  /*9080*/  ISETP.NE.AND P1, PT, R44, 0x4, PT ;  /* 0x000000042c00780c */ /* 0x000fe40003f25270 */
[----:B------:R-:W-:Y:S02]  /*9090*/  SEL R0, RZ, 0x1, P0 ;  /* 0x00000001ff007807 */ /* 0x000fe40000000000 */
[----:B------:R-:W-:Y:S02]  /*90a0*/  SEL R3, RZ, 0x1, P1 ;  /* 0x00000001ff037807 */ /* 0x000fe40000800000 */
[----:B------:R-:W-:Y:S02]  /*90b0*/  LOP3.LUT R101, R101, R0, RZ, 0x3c, !PT ;  /* 0x0000000065657212 */ /* 0x000fe400078e3cff */
[----:B------:R-:W-:Y:S02]  /*90c0*/  LOP3.LUT R102, R102, R3, RZ, 0x3c, !PT ;  /* 0x0000000366667212 */ /* 0x000fe400078e3cff */
[----:B------:R-:W-:Y:S02]  /*90d0*/  @P2 R2UR UR36, R98 ;  /* 0x00000000622422ca */ /* 0x000fe400000e0000 */
[----:B------:R-:W-:Y:S02]  /*90e0*/  SEL R107, R107, RZ, P0 ;  /* 0x000000ff6b6b7207 */ /* 0x000fe40000000000 */
[----:B------:R-:W-:Y:S01]  /*90f0*/  SEL R44, R44, RZ, P1 ;  /* 0x000000ff2c2c7207 */ /* 0x000fe20000800000 */
[----:B------:R-:W-:Y:S10]  /*9100*/  @P2 BRA `(.L_x_125) ;  /* 0xffffffbc00282947 */ /* 0x000ff4000383ffff */
[----:B------:R-:W-:Y:S05]  /*9110*/  EXIT ;  /* 0x000000000000794d */ /* 0x000fea0003800000 */
.L_x_19:
[----:B--2---:R2:W1:Y:S02]  /*9120*/  SYNCS.PHASECHK.TRANS64.TRYWAIT P0, [R3+URZ+0x110], R2 ;  /* 0x00011002030075a7 */ /* 0x00446400080011ff */
[----:B-1----:R-:W-:Y:S05]  /*9130*/  @!P0 NANOSLEEP.SYNCS 0x989680 ;  /* 0x009896800000895d */ /* 0x002fea0003900000 */
[----:B------:R-:W1:Y:S02]  /*9140*/  @!P0 SYNCS.PHASECHK.TRANS64 P0, [R3+URZ+0x110], R2 ;  /* 0x00011002030085a7 */ /* 0x000e6400080010ff */
[----:B-1----:R-:W-:Y:S05]  /*9150*/  @!P0 BRA `(.L_x_19) ;  /* 0xfffffffc00f08947 */ /* 0x002fea000383ffff */
[----:B------:R-:W-:Y:S05]  /*9160*/  BRA `(.L_x_126) ;  /* 0xffffff8400247947 */ /* 0x000fea000383ffff */
.L_x_22:
[----:B-1----:R-:W-:-:S07]  /*9170*/  MOV R2, UR33 ;  /* 0x0000002100027c02 */ /* 0x002fce0008000f00 */
.L_x_127:
[----:B-1----:R1:W2:Y:S02]  /*9180*/  SYNCS.PHASECHK.TRANS64.TRYWAIT P0, [R2+URZ+0x28], R5 ;  /* 0x00002805020075a7 */ /* 0x0022a400080011ff */
[----:B--2---:R-:W-:Y:S05]  /*9190*/  @!P0 NANOSLEEP.SYNCS 0x989680 ;  /* 0x009896800000895d */ /* 0x004fea0003900000 */
[----:B------:R-:W2:Y:S02]  /*91a0*/  @!P0 SYNCS.PHASECHK.TRANS64 P0, [R2+URZ+0x28], R5 ;  /* 0x00002805020085a7 */ /* 0x000ea400080010ff */
[----:B--2---:R-:W-:Y:S05]  /*91b0*/  @!P0 BRA `(.L_x_127) ;  /* 0xfffffffc00f08947 */ /* 0x004fea000383ffff */
[----:B------:R-:W-:Y:S05]  /*91c0*/  BRA `(.L_x_21) ;  /* 0xffffff8400747947 */ /* 0x000fea000383ffff */
.L_x_28:
[----:B-1----:R-:W-:-:S07]  /*91d0*/  MOV R2, UR17 ;  /* 0x0000001100027c02 */ /* 0x002fce0008000f00 */
.L_x_128:
[----:B-1----:R1:W2:Y:S02]  /*91e0*/  SYNCS.PHASECHK.TRANS64.TRYWAIT P0, [R2+URZ+0x28], R5 ;  /* 0x00002805020075a7 */ /* 0x0022a400080011ff */
[----:B--2---:R-:W-:Y:S05]  /*91f0*/  @!P0 NANOSLEEP.SYNCS 0x989680 ;  /* 0x009896800000895d */ /* 0x004fea0003900000 */
[----:B------:R-:W2:Y:S02]  /*9200*/  @!P0 SYNCS.PHASECHK.TRANS64 P0, [R2+URZ+0x28], R5 ;  /* 0x00002805020085a7 */ /* 0x000ea400080010ff */
[----:B--2---:R-:W-:Y:S05]  /*9210*/  @!P0 BRA `(.L_x_128) ;  /* 0xfffffffc00f08947 */ /* 0x004fea000383ffff */
[----:B------:R-:W-:Y:S05]  /*9220*/  BRA `(.L_x_27) ;  /* 0xffffff88001c7947 */ /* 0x000fea000383ffff */
.L_x_32:
[----:B-1----:R1:W2:Y:S02]  /*9230*/  SYNCS.PHASECHK.TRANS64.TRYWAIT P0, [R2+URZ+0xa0], R3 ;  /* 0x0000a003020075a7 */ /* 0x0022a400080011ff */
[----:B--2---:R-:W-:Y:S05]  /*9240*/  @!P0 NANOSLEEP.SYNCS 0x989680 ;  /* 0x009896800000895d */ /* 0x004fea0003900000 */
[----:B------:R-:W2:Y:S02]  /*9250*/  @!P0 SYNCS.PHASECHK.TRANS64 P0, [R2+URZ+0xa0], R3 ;  /* 0x0000a003020085a7 */ /* 0x000ea400080010ff */
[----:B--2---:R-:W-:Y:S05]  /*9260*/  @!P0 BRA `(.L_x_32) ;  /* 0xfffffffc00f08947 */ /* 0x004fea000383ffff */
[----:B------:R-:W-:Y:S05]  /*9270*/  BRA `(.L_x_129) ;  /* 0xffffff8800ac7947 */ /* 0x000fea000383ffff */
.L_x_36:
[----:B----4-:R-:W-:-:S07]  /*9280*/  MOV R0, UR5 ;  /* 0x0000000500007c02 */ /* 0x010fce0008000f00 */
.L_x_130:
[----:B-1----:R1:W2:Y:S02]  /*9290*/  SYNCS.PHASECHK.TRANS64.TRYWAIT P0, [R0+URZ], R3 ;  /* 0x00000003000075a7 */ /* 0x0022a400080011ff */
[----:B--2---:R-:W-:Y:S05]  /*92a0*/  @!P0 NANOSLEEP.SYNCS 0x989680 ;  /* 0x009896800000895d */ /* 0x004fea0003900000 */
[----:B------:R-:W2:Y:S02]  /*92b0*/  @!P0 SYNCS.PHASECHK.TRANS64 P0, [R0+URZ], R3 ;  /* 0x00000003000085a7 */ /* 0x000ea400080010ff */
[----:B--2---:R-:W-:Y:S05]  /*92c0*/  @!P0 BRA `(.L_x_130) ;  /* 0xfffffffc00f08947 */ /* 0x004fea000383ffff */
[----:B------:R-:W-:Y:S05]  /*92d0*/  BRA `(.L_x_131) ;  /* 0xffffff90001c7947 */ /* 0x000fea000383ffff */
.L_x_37:
[----:B----4-:R-:W-:-:S07]  /*92e0*/  MOV R0, UR5 ;  /* 0x0000000500007c02 */ /* 0x010fce0008000f00 */
.L_x_132:
[----:B-1----:R1:W2:Y:S02]  /*92f0*/  SYNCS.PHASECHK.TRANS64.TRYWAIT P0, [R0+URZ], R3 ;  /* 0x00000003000075a7 */ /* 0x0022a400080011ff */
[----:B--2---:R-:W-:Y:S05]  /*9300*/  @!P0 NANOSLEEP.SYNCS 0x989680 ;  /* 0x009896800000895d */ /* 0x004fea0003900000 */
[----:B------:R-:W2:Y:S02]  /*9310*/  @!P0 SYNCS.PHASECHK.TRANS64 P0, [R0+URZ], R3 ;  /* 0x00000003000085a7 */ /* 0x000ea400080010ff */
[----:B--2---:R-:W-:Y:S05]  /*9320*/  @!P0 BRA `(.L_x_132) ;  /* 0xfffffffc00f08947 */ /* 0x004fea000383ffff */
[----:B------:R-:W-:Y:S05]  /*9330*/  BRA `(.L_x_133) ;  /* 0xffffff9000287947 */ /* 0x000fea000383ffff */
.L_x_38:
[----:B----4-:R-:W-:-:S07]  /*9340*/  MOV R0, UR5 ;  /* 0x0000000500007c02 */ /* 0x010fce0008000f00 */
.L_x_134:
[----:B-1----:R1:W2:Y:S02]  /*9350*/  SYNCS.PHASECHK.TRANS64.TRYWAIT P0, [R0+URZ], R3 ;  /* 0x00000003000075a7 */ /* 0x0022a400080011ff */
[----:B--2---:R-:W-:Y:S05]  /*9360*/  @!P0 NANOSLEEP.SYNCS 0x989680 ;  /* 0x009896800000895d */ /* 0x004fea0003900000 */
[----:B------:R-:W2:Y:S02]  /*9370*/  @!P0 SYNCS.PHASECHK.TRANS64 P0, [R0+URZ], R3 ;  /* 0x00000003000085a7 */ /* 0x000ea400080010ff */
[----:B--2---:R-:W-:Y:S05]  /*9380*/  @!P0 BRA `(.L_x_134) ;  /* 0xfffffffc00f08947 */ /* 0x004fea000383ffff */
[----:B------:R-:W-:Y:S05]  /*9390*/  BRA `(.L_x_135) ;  /* 0xffffff9000347947 */ /* 0x000fea000383ffff */
.L_x_39:
[----:B----4-:R-:W-:-:S07]  /*93a0*/  MOV R0, UR5 ;  /* 0x0000000500007c02 */ /* 0x010fce0008000f00 */
.L_x_136:
[----:B-1----:R1:W2:Y:S02]  /*93b0*/  SYNCS.PHASECHK.TRANS64.TRYWAIT P0, [R0+URZ], R3 ;  /* 0x00000003000075a7 */ /* 0x0022a400080011ff */
[----:B--2---:R-:W-:Y:S05]  /*93c0*/  @!P0 NANOSLEEP.SYNCS 0x989680 ;  /* 0x009896800000895d */ /* 0x004fea0003900000 */
[----:B------:R-:W2:Y:S02]  /*93d0*/  @!P0 SYNCS.PHASECHK.TRANS64 P0, [R0+URZ], R3 ;  /* 0x00000003000085a7 */ /* 0x000ea400080010ff */
[----:B--2---:R-:W-:Y:S05]  /*93e0*/  @!P0 BRA `(.L_x_136) ;  /* 0xfffffffc00f08947 */ /* 0x004fea000383ffff */
[----:B------:R-:W-:Y:S05]  /*93f0*/  BRA `(.L_x_137) ;  /* 0xffffff9000407947 */ /* 0x000fea000383ffff */
.L_x_42:
[----:B-1----:R1:W2:Y:S02]  /*9400*/  SYNCS.PHASECHK.TRANS64.TRYWAIT P0, [R0+URZ+0x100], R5 ;  /* 0x00010005000075a7 */ /* 0x0022a400080011ff */
[----:B--2---:R-:W-:Y:S05]  /*9410*/  @!P0 NANOSLEEP.SYNCS 0x989680 ;  /* 0x009896800000895d */ /* 0x004fea0003900000 */
[----:B------:R-:W2:Y:S02]  /*9420*/  @!P0 SYNCS.PHASECHK.TRANS64 P0, [R0+URZ+0x100], R5 ;  /* 0x00010005000085a7 */ /* 0x000ea400080010ff */
[----:B--2---:R-:W-:Y:S05]  /*9430*/  @!P0 BRA `(.L_x_42) ;  /* 0xfffffffc00f08947 */ /* 0x004fea000383ffff */
[----:B------:R-:W-:Y:S05]  /*9440*/  BRA `(.L_x_138) ;  /* 0xffffff90009c7947 */ /* 0x000fea000383ffff */
.L_x_43:
[----:B------:R-:W-:-:S07]  /*9450*/  MOV R0, UR5 ;  /* 0x0000000500007c02 */ /* 0x000fce0008000f00 */
.L_x_139:
[----:B-1----:R1:W2:Y:S02]  /*9460*/  SYNCS.PHASECHK.TRANS64.TRYWAIT P0, [R0+URZ+0xb0], R5 ;  /* 0x0000b005000075a7 */ /* 0x0022a400080011ff */
[----:B--2---:R-:W-:Y:S05]  /*9470*/  @!P0 NANOSLEEP.SYNCS 0x989680 ;  /* 0x009896800000895d */ /* 0x004fea0003900000 */
[----:B------:R-:W2:Y:S02]  /*9480*/  @!P0 SYNCS.PHASECHK.TRANS64 P0, [R0+URZ+0xb0], R5 ;  /* 0x0000b005000085a7 */ /* 0x000ea400080010ff */
[----:B--2---:R-:W-:Y:S05]  /*9490*/  @!P0 BRA `(.L_x_139) ;  /* 0xfffffffc00f08947 */ /* 0x004fea000383ffff */
[----:B------:R-:W-:Y:S05]  /*94a0*/  BRA `(.L_x_140) ;  /* 0xffffff9000ac7947 */ /* 0x000fea000383ffff */
.L_x_44:
[----:B-1----:R1:W2:Y:S02]  /*94b0*/  SYNCS.PHASECHK.TRANS64.TRYWAIT P1, [R0+URZ+0xa0], R5 ;  /* 0x0000a005000075a7 */ /* 0x0022a400080211ff */
[----:B--2---:R-:W-:Y:S05]  /*94c0*/  @!P1 NANOSLEEP.SYNCS 0x989680 ;  /* 0x009896800000995d */ /* 0x004fea0003900000 */
[----:B------:R-:W2:Y:S02]  /*94d0*/  @!P1 SYNCS.PHASECHK.TRANS64 P1, [R0+URZ+0xa0], R5 ;  /* 0x0000a005000095a7 */ /* 0x000ea400080210ff */
[----:B--2---:R-:W-:Y:S05]  /*94e0*/  @!P1 BRA `(.L_x_44) ;  /* 0xfffffffc00f09947 */ /* 0x004fea000383ffff */
[----:B------:R-:W-:Y:S05]  /*94f0*/  BRA `(.L_x_141) ;  /* 0xffffff9000dc7947 */ /* 0x000fea000383ffff */
.L_x_47:
[----:B------:R-:W-:-:S07]  /*9500*/  MOV R0, UR5 ;  /* 0x0000000500007c02 */ /* 0x000fce0008000f00 */
.L_x_142:
[----:B-1----:R1:W2:Y:S02]  /*9510*/  SYNCS.PHASECHK.TRANS64.TRYWAIT P0, [R0+URZ+0xb0], R3 ;  /* 0x0000b003000075a7 */ /* 0x0022a400080011ff */
[----:B--2---:R-:W-:Y:S05]  /*9520*/  @!P0 NANOSLEEP.SYNCS 0x989680 ;  /* 0x009896800000895d */ /* 0x004fea0003900000 */
[----:B------:R-:W2:Y:S02]  /*9530*/  @!P0 SYNCS.PHASECHK.TRANS64 P0, [R0+URZ+0xb0], R3 ;  /* 0x0000b003000085a7 */ /* 0x000ea400080010ff */
[----:B--2---:R-:W-:Y:S05]  /*9540*/  @!P0 BRA `(.L_x_142) ;  /* 0xfffffffc00f08947 */ /* 0x004fea000383ffff */
[----:B------:R-:W-:Y:S05]  /*9550*/  BRA `(.L_x_46) ;  /* 0xffffff9400307947 */ /* 0x000fea000383ffff */
.L_x_54:
[----:B-1----:R1:W2:Y:S02]  /*9560*/  SYNCS.PHASECHK.TRANS64.TRYWAIT P1, [R0+URZ+0xa0], R5 ;  /* 0x0000a005000075a7 */ /* 0x0022a400080211ff */
[----:B--2---:R-:W-:Y:S05]  /*9570*/  @!P1 NANOSLEEP.SYNCS 0x989680 ;  /* 0x009896800000995d */ /* 0x004fea0003900000 */
[----:B------:R-:W2:Y:S02]  /*9580*/  @!P1 SYNCS.PHASECHK.TRANS64 P1, [R0+URZ+0xa0], R5 ;  /* 0x0000a005000095a7 */ /* 0x000ea400080210ff */
[----:B--2---:R-:W-:Y:S05]  /*9590*/  @!P1 BRA `(.L_x_54) ;  /* 0xfffffffc00f09947 */ /* 0x004fea000383ffff */
[----:B------:R-:W-:Y:S05]  /*95a0*/  BRA `(.L_x_143) ;  /* 0xffffff9800a07947 */ /* 0x000fea000383ffff */
.L_x_55:
[----:B------:R-:W-:-:S07]  /*95b0*/  MOV R3, UR7 ;  /* 0x0000000700037c02 */ /* 0x000fce0008000f00 */
.L_x_144:
[----:B-1----:R1:W2:Y:S02]  /*95c0*/  SYNCS.PHASECHK.TRANS64.TRYWAIT P0, [R3+URZ+0xe0], R0 ;  /* 0x0000e000030075a7 */ /* 0x0022a400080011ff */
[----:B--2---:R-:W-:Y:S05]  /*95d0*/  @!P0 NANOSLEEP.SYNCS 0x989680 ;  /* 0x009896800000895d */ /* 0x004fea0003900000 */
[----:B------:R-:W2:Y:S02]  /*95e0*/  @!P0 SYNCS.PHASECHK.TRANS64 P0, [R3+URZ+0xe0], R0 ;  /* 0x0000e000030085a7 */ /* 0x000ea400080010ff */
[----:B--2---:R-:W-:Y:S05]  /*95f0*/  @!P0 BRA `(.L_x_144) ;  /* 0xfffffffc00f08947 */ /* 0x004fea000383ffff */
[----:B------:R-:W-:Y:S05]  /*9600*/  BRA `(.L_x_145) ;  /* 0xffffff9800f07947 */ /* 0x000fea000383ffff */
.L_x_58:
[----:B------:R-:W-:Y:S07]  /*9610*/  MOV R0, UR6 ;  /* 0x0000000600007c02 */ /* 0x000fee0008000f00 */
.L_x_146:
[----:B-1----:R1:W2:Y:S02]  /*9620*/  SYNCS.PHASECHK.TRANS64.TRYWAIT P0, [R0+URZ], R3 ;  /* 0x00000003000075a7 */ /* 0x0022a400080011ff */
[----:B--2---:R-:W-:Y:S05]  /*9630*/  @!P0 NANOSLEEP.SYNCS 0x989680 ;  /* 0x009896800000895d */ /* 0x004fea0003900000 */
[----:B------:R-:W2:Y:S02]  /*9640*/  @!P0 SYNCS.PHASECHK.TRANS64 P0, [R0+URZ], R3 ;  /* 0x00000003000085a7 */ /* 0x000ea400080010ff */
[----:B--2---:R-:W-:Y:S05]  /*9650*/  @!P0 BRA `(.L_x_146) ;  /* 0xfffffffc00f08947 */ /* 0x004fea000383ffff */
[----:B------:R-:W-:Y:S05]  /*9660*/  BRA `(.L_x_57) ;  /* 0xffffff9c000c7947 */ /* 0x000fea000383ffff */
.L_x_61:
[----:B------:R-:W-:-:S07]  /*9670*/  MOV R0, UR6 ;  /* 0x0000000600007c02 */ /* 0x000fce0008000f00 */
.L_x_147:
[----:B--2---:R2:W4:Y:S02]  /*9680*/  SYNCS.PHASECHK.TRANS64.TRYWAIT P0, [R0+URZ], R3 ;  /* 0x00000003000075a7 */ /* 0x00452400080011ff */
[----:B----4-:R-:W-:Y:S05]  /*9690*/  @!P0 NANOSLEEP.SYNCS 0x989680 ;  /* 0x009896800000895d */ /* 0x010fea0003900000 */
[----:B------:R-:W4:Y:S02]  /*96a0*/  @!P0 SYNCS.PHASECHK.TRANS64 P0, [R0+URZ], R3 ;  /* 0x00000003000085a7 */ /* 0x000f2400080010ff */
[----:B----4-:R-:W-:Y:S05]  /*96b0*/  @!P0 BRA `(.L_x_147) ;  /* 0xfffffffc00f08947 */ /* 0x010fea000383ffff */
[----:B------:R-:W-:Y:S05]  /*96c0*/  BRA `(.L_x_148) ;  /* 0xffffff9c00e87947 */ /* 0x000fea000383ffff */
.L_x_62:
[----:B------:R-:W-:-:S07]  /*96d0*/  MOV R0, UR6 ;  /* 0x0000000600007c02 */ /* 0x000fce0008000f00 */
.L_x_149:
[----:B-1----:R1:W2:Y:S02]  /*96e0*/  SYNCS.PHASECHK.TRANS64.TRYWAIT P0, [R0+URZ], R3 ;  /* 0x00000003000075a7 */ /* 0x0022a400080011ff */
[----:B--2---:R-:W-:Y:S05]  /*96f0*/  @!P0 NANOSLEEP.SYNCS 0x989680 ;  /* 0x009896800000895d */ /* 0x004fea0003900000 */
[----:B------:R-:W2:Y:S02]  /*9700*/  @!P0 SYNCS.PHASECHK.TRANS64 P0, [R0+URZ], R3 ;  /* 0x00000003000085a7 */ /* 0x000ea400080010ff */
[----:B--2---:R-:W-:Y:S05]  /*9710*/  @!P0 BRA `(.L_x_149) ;  /* 0xfffffffc00f08947 */ /* 0x004fea000383ffff */
[----:B------:R-:W-:Y:S05]  /*9720*/  BRA `(.L_x_150) ;  /* 0xffffff9c00f47947 */ /* 0x000fea000383ffff */
.L_x_63:
[----:B------:R-:W-:-:S07]  /*9730*/  MOV R0, UR6 ;  /* 0x0000000600007c02 */ /* 0x000fce0008000f00 */
.L_x_151:
[----:B-1----:R1:W2:Y:S02]  /*9740*/  SYNCS.PHASECHK.TRANS64.TRYWAIT P0, [R0+URZ], R3 ;  /* 0x00000003000075a7 */ /* 0x0022a400080011ff */
[----:B--2---:R-:W-:Y:S05]  /*9750*/  @!P0 NANOSLEEP.SYNCS 0x989680 ;  /* 0x009896800000895d */ /* 0x004fea0003900000 */
[----:B------:R-:W2:Y:S02]  /*9760*/  @!P0 SYNCS.PHASECHK.TRANS64 P0, [R0+URZ], R3 ;  /* 0x00000003000085a7 */ /* 0x000ea400080010ff */
[----:B--2---:R-:W-:Y:S05]  /*9770*/  @!P0 BRA `(.L_x_151) ;  /* 0xfffffffc00f08947 */ /* 0x004fea000383ffff */
[----:B------:R-:W-:Y:S05]  /*9780*/  BRA `(.L_x_152) ;  /* 0xffffffa000007947 */ /* 0x000fea000383ffff */
.L_x_64:
[----:B------:R-:W-:-:S07]  /*9790*/  MOV R0, UR7 ;  /* 0x0000000700007c02 */ /* 0x000fce0008000f00 */
.L_x_153:
[----:B-1----:R1:W2:Y:S02]  /*97a0*/  SYNCS.PHASECHK.TRANS64.TRYWAIT P0, [R0+URZ], R3 ;  /* 0x00000003000075a7 */ /* 0x0022a400080011ff */
[----:B--2---:R-:W-:Y:S05]  /*97b0*/  @!P0 NANOSLEEP.SYNCS 0x989680 ;  /* 0x009896800000895d */ /* 0x004fea0003900000 */
[----:B------:R-:W2:Y:S02]  /*97c0*/  @!P0 SYNCS.PHASECHK.TRANS64 P0, [R0+URZ], R3 ;  /* 0x00000003000085a7 */ /* 0x000ea400080010ff */
[----:B--2---:R-:W-:Y:S05]  /*97d0*/  @!P0 BRA `(.L_x_153) ;  /* 0xfffffffc00f08947 */ /* 0x004fea000383ffff */
[----:B------:R-:W-:Y:S05]  /*97e0*/  BRA `(.L_x_154) ;  /* 0xffffffa0000c7947 */ /* 0x000fea000383ffff */
.L_x_69:
[----:B--2---:R2:W3:Y:S02]  /*97f0*/  SYNCS.PHASECHK.TRANS64.TRYWAIT P0, [R0+URZ+0xa0], R3 ;  /* 0x0000a003000075a7 */ /* 0x0044e400080011ff */
[----:B---3--:R-:W-:Y:S05]  /*9800*/  @!P0 NANOSLEEP.SYNCS 0x989680 ;  /* 0x009896800000895d */ /* 0x008fea0003900000 */
[----:B------:R-:W3:Y:S02]  /*9810*/  @!P0 SYNCS.PHASECHK.TRANS64 P0, [R0+URZ+0xa0], R3 ;  /* 0x0000a003000085a7 */ /* 0x000ee400080010ff */
[----:B---3--:R-:W-:Y:S05]  /*9820*/  @!P0 BRA `(.L_x_69) ;  /* 0xfffffffc00f08947 */ /* 0x008fea000383ffff */
[----:B------:R-:W-:Y:S05]  /*9830*/  BRA `(.L_x_155) ;  /* 0xffffffa400187947 */ /* 0x000fea000383ffff */
.L_x_72:
[----:B------:R-:W-:Y:S07]  /*9840*/  MOV R0, UR7 ;  /* 0x0000000700007c02 */ /* 0x000fee0008000f00 */
.L_x_156:
[----:B--2---:R2:W3:Y:S02]  /*9850*/  SYNCS.PHASECHK.TRANS64.TRYWAIT P0, [R0+URZ+0x98], R3 ;  /* 0x00009803000075a7 */ /* 0x0044e400080011ff */
[----:B---3--:R-:W-:Y:S05]  /*9860*/  @!P0 NANOSLEEP.SYNCS 0x989680 ;  /* 0x009896800000895d */ /* 0x008fea0003900000 */
[----:B------:R-:W3:Y:S02]  /*9870*/  @!P0 SYNCS.PHASECHK.TRANS64 P0, [R0+URZ+0x98], R3 ;  /* 0x00009803000085a7 */ /* 0x000ee400080010ff */
[----:B---3--:R-:W-:Y:S05]  /*9880*/  @!P0 BRA `(.L_x_156) ;  /* 0xfffffffc00f08947 */ /* 0x008fea000383ffff */
[----:B------:R-:W-:Y:S05]  /*9890*/  BRA `(.L_x_71) ;  /* 0xffffffa400f87947 */ /* 0x000fea000383ffff */
.L_x_75:
[----:B------:R-:W-:Y:S07]  /*98a0*/  MOV R3, UR7 ;  /* 0x0000000700037c02 */ /* 0x000fee0008000f00 */
.L_x_157:
[----:B-1----:R1:W2:Y:S02]  /*98b0*/  SYNCS.PHASECHK.TRANS64.TRYWAIT P0, [R3+URZ+0x70], R12 ;  /* 0x0000700c030075a7 */ /* 0x0022a400080011ff */
[----:B--2---:R-:W-:Y:S05]  /*98c0*/  @!P0 NANOSLEEP.SYNCS 0x989680 ;  /* 0x009896800000895d */ /* 0x004fea0003900000 */
[----:B------:R-:W2:Y:S02]  /*98d0*/  @!P0 SYNCS.PHASECHK.TRANS64 P0, [R3+URZ+0x70], R12 ;  /* 0x0000700c030085a7 */ /* 0x000ea400080010ff */
[----:B--2---:R-:W-:Y:S05]  /*98e0*/  @!P0 BRA `(.L_x_157) ;  /* 0xfffffffc00f08947 */ /* 0x004fea000383ffff */
[----:B------:R-:W-:Y:S05]  /*98f0*/  BRA `(.L_x_158) ;  /* 0xffffffa800707947 */ /* 0x000fea000383ffff */
.L_x_76:
[----:B-1----:R-:W-:Y:S07]  /*9900*/  MOV R3, UR7 ;  /* 0x0000000700037c02 */ /* 0x002fee0008000f00 */
.L_x_159:
[----:B-1----:R1:W2:Y:S02]  /*9910*/  SYNCS.PHASECHK.TRANS64.TRYWAIT P0, [R3+URZ+0x78], R12 ;  /* 0x0000780c030075a7 */ /* 0x0022a400080011ff */
[----:B--2---:R-:W-:Y:S05]  /*9920*/  @!P0 NANOSLEEP.SYNCS 0x989680 ;  /* 0x009896800000895d */ /* 0x004fea0003900000 */
[----:B------:R-:W2:Y:S02]  /*9930*/  @!P0 SYNCS.PHASECHK.TRANS64 P0, [R3+URZ+0x78], R12 ;  /* 0x0000780c030085a7 */ /* 0x000ea400080010ff */
[----:B--2---:R-:W-:Y:S05]  /*9940*/  @!P0 BRA `(.L_x_159) ;  /* 0xfffffffc00f08947 */ /* 0x004fea000383ffff */
[----:B------:R-:W-:Y:S05]  /*9950*/  BRA `(.L_x_160) ;  /* 0xffffffa800ac7947 */ /* 0x000fea000383ffff */
.L_x_77:
[----:B-1----:R-:W-:Y:S07]  /*9960*/  MOV R3, UR7 ;  /* 0x0000000700037c02 */ /* 0x002fee0008000f00 */
.L_x_161:
[----:B-1----:R1:W2:Y:S02]  /*9970*/  SYNCS.PHASECHK.TRANS64.TRYWAIT P0, [R3+URZ+0x80], R12 ;  /* 0x0000800c030075a7 */ /* 0x0022a400080011ff */
[----:B--2---:R-:W-:Y:S05]  /*9980*/  @!P0 NANOSLEEP.SYNCS 0x989680 ;  /* 0x009896800000895d */ /* 0x004fea0003900000 */
[----:B------:R-:W2:Y:S02]  /*9990*/  @!P0 SYNCS.PHASECHK.TRANS64 P0, [R3+URZ+0x80], R12 ;  /* 0x0000800c030085a7 */ /* 0x000ea400080010ff */
[----:B--2---:R-:W-:Y:S05]  /*99a0*/  @!P0 BRA `(.L_x_161) ;  /* 0xfffffffc00f08947 */ /* 0x004fea000383ffff */
[----:B------:R-:W-:Y:S05]  /*99b0*/  BRA `(.L_x_162) ;  /* 0xffffffa800f47947 */ /* 0x000fea000383ffff */
.L_x_78:
[----:B------:R-:W-:Y:S07]  /*99c0*/  MOV R3, UR7 ;  /* 0x0000000700037c02 */ /* 0x000fee0008000f00 */
.L_x_163:
[----:B-1----:R1:W2:Y:S02]  /*99d0*/  SYNCS.PHASECHK.TRANS64.TRYWAIT P0, [R3+URZ+0x88], R12 ;  /* 0x0000880c030075a7 */ /* 0x0022a400080011ff */
[----:B--2---:R-:W-:Y:S05]  /*99e0*/  @!P0 NANOSLEEP.SYNCS 0x989680 ;  /* 0x009896800000895d */ /* 0x004fea0003900000 */
[----:B------:R-:W2:Y:S02]  /*99f0*/  @!P0 SYNCS.PHASECHK.TRANS64 P0, [R3+URZ+0x88], R12 ;  /* 0x0000880c030085a7 */ /* 0x000ea400080010ff */
[----:B--2---:R-:W-:Y:S05]  /*9a00*/  @!P0 BRA `(.L_x_163) ;  /* 0xfffffffc00f08947 */ /* 0x004fea000383ffff */
[----:B------:R-:W-:Y:S05]  /*9a10*/  BRA `(.L_x_164) ;  /* 0xffffffac007c7947 */ /* 0x000fea000383ffff */
.L_x_80:
[----:B------:R-:W-:-:S07]  /*9a20*/  MOV R0, UR7 ;  /* 0x0000000700007c02 */ /* 0x000fce0008000f00 */
.L_x_165:
[----:B-1----:R1:W3:Y:S02]  /*9a30*/  SYNCS.PHASECHK.TRANS64.TRYWAIT P0, [R0+URZ+0x70], R3 ;  /* 0x00007003000075a7 */ /* 0x0022e400080011ff */
[----:B---3--:R-:W-:Y:S05]  /*9a40*/  @!P0 NANOSLEEP.SYNCS 0x989680 ;  /* 0x009896800000895d */ /* 0x008fea0003900000 */
[----:B------:R-:W3:Y:S02]  /*9a50*/  @!P0 SYNCS.PHASECHK.TRANS64 P0, [R0+URZ+0x70], R3 ;  /* 0x00007003000085a7 */ /* 0x000ee400080010ff */
[----:B---3--:R-:W-:Y:S05]  /*9a60*/  @!P0 BRA `(.L_x_165) ;  /* 0xfffffffc00f08947 */ /* 0x008fea000383ffff */
[----:B------:R-:W-:Y:S05]  /*9a70*/  BRA `(.L_x_166) ;  /* 0xffffffac00ec7947 */ /* 0x000fea000383ffff */
.L_x_81:
[----:B-1----:R-:W-:-:S07]  /*9a80*/  MOV R0, UR7 ;  /* 0x0000000700007c02 */ /* 0x002fce0008000f00 */
.L_x_167:
[----:B-1----:R1:W3:Y:S02]  /*9a90*/  SYNCS.PHASECHK.TRANS64.TRYWAIT P0, [R0+URZ+0x78], R3 ;  /* 0x00007803000075a7 */ /* 0x0022e400080011ff */
[----:B---3--:R-:W-:Y:S05]  /*9aa0*/  @!P0 NANOSLEEP.SYNCS 0x989680 ;  /* 0x009896800000895d */ /* 0x008fea0003900000 */
[----:B------:R-:W3:Y:S02]  /*9ab0*/  @!P0 SYNCS.PHASECHK.TRANS64 P0, [R0+URZ+0x78], R3 ;  /* 0x00007803000085a7 */ /* 0x000ee400080010ff */
[----:B---3--:R-:W-:Y:S05]  /*9ac0*/  @!P0 BRA `(.L_x_167) ;  /* 0xfffffffc00f08947 */ /* 0x008fea000383ffff */
[----:B------:R-:W-:Y:S05]  /*9ad0*/  BRA `(.L_x_168) ;  /* 0xffffffac00dc7947 */ /* 0x000fea000383ffff */
.L_x_82:
[----:B-1----:R-:W-:-:S07]  /*9ae0*/  MOV R0, UR7 ;  /* 0x0000000700007c02 */ /* 0x002fce0008000f00 */
.L_x_169:
[----:B-1----:R1:W3:Y:S02]  /*9af0*/  SYNCS.PHASECHK.TRANS64.TRYWAIT P0, [R0+URZ+0x80], R3 ;  /* 0x00008003000075a7 */ /* 0x0022e400080011ff */
[----:B---3--:R-:W-:Y:S05]  /*9b00*/  @!P0 NANOSLEEP.SYNCS 0x989680 ;  /* 0x009896800000895d */ /* 0x008fea0003900000 */
[----:B------:R-:W3:Y:S02]  /*9b10*/  @!P0 SYNCS.PHASECHK.TRANS64 P0, [R0+URZ+0x80], R3 ;  /* 0x00008003000085a7 */ /* 0x000ee400080010ff */
[----:B---3--:R-:W-:Y:S05]  /*9b20*/  @!P0 BRA `(.L_x_169) ;  /* 0xfffffffc00f08947 */ /* 0x008fea000383ffff */
[----:B------:R-:W-:Y:S05]  /*9b30*/  BRA `(.L_x_170) ;  /* 0xffffffac00cc7947 */ /* 0x000fea000383ffff */
.L_x_84:
[----:B--2---:R2:W4:Y:S02]  /*9b40*/  SYNCS.PHASECHK.TRANS64.TRYWAIT P0, [R0+URZ+0xa0], R3 ;  /* 0x0000a003000075a7 */ /* 0x00452400080011ff */
[----:B----4-:R-:W-:Y:S05]  /*9b50*/  @!P0 NANOSLEEP.SYNCS 0x989680 ;  /* 0x009896800000895d */ /* 0x010fea0003900000 */
[----:B------:R-:W4:Y:S02]  /*9b60*/  @!P0 SYNCS.PHASECHK.TRANS64 P0, [R0+URZ+0xa0], R3 ;  /* 0x0000a003000085a7 */ /* 0x000f2400080010ff */
[----:B----4-:R-:W-:Y:S05]  /*9b70*/  @!P0 BRA `(.L_x_84) ;  /* 0xfffffffc00f08947 */ /* 0x010fea000383ffff */
[----:B------:R-:W-:Y:S05]  /*9b80*/  BRA `(.L_x_171) ;  /* 0xffffffb0009c7947 */ /* 0x000fea000383ffff */
.L_x_95:
[----:B-1----:R1:W3:Y:S02]  /*9b90*/  SYNCS.PHASECHK.TRANS64.TRYWAIT P1, [R0+URZ+0x50], R3 ;  /* 0x00005003000075a7 */ /* 0x0022e400080211ff */
[----:B---3--:R-:W-:Y:S05]  /*9ba0*/  @!P1 NANOSLEEP.SYNCS 0x989680 ;  /* 0x009896800000995d */ /* 0x008fea0003900000 */
[----:B------:R-:W3:Y:S02]  /*9bb0*/  @!P1 SYNCS.PHASECHK.TRANS64 P1, [R0+URZ+0x50], R3 ;  /* 0x00005003000095a7 */ /* 0x000ee400080210ff */
[----:B---3--:R-:W-:Y:S05]  /*9bc0*/  @!P1 BRA `(.L_x_95) ;  /* 0xfffffffc00f09947 */ /* 0x008fea000383ffff */
[----:B------:R-:W-:Y:S05]  /*9bd0*/  BRA `(.L_x_94) ;  /* 0xffffffbc00b47947 */ /* 0x000fea000383ffff */
.L_x_97:
[----:B---3--:R3:W4:Y:S02]  /*9be0*/  SYNCS.PHASECHK.TRANS64.TRYWAIT P0, [R108+URZ+0xc0], R7 ;  /* 0x0000c0076c0075a7 */ /* 0x00872400080011ff */
[----:B----4-:R-:W-:Y:S05]  /*9bf0*/  @!P0 NANOSLEEP.SYNCS 0x989680 ;  /* 0x009896800000895d */ /* 0x010fea0003900000 */
[----:B------:R-:W4:Y:S02]  /*9c00*/  @!P0 SYNCS.PHASECHK.TRANS64 P0, [R108+URZ+0xc0], R7 ;  /* 0x0000c0076c0085a7 */ /* 0x000f2400080010ff */
[----:B----4-:R-:W-:Y:S05]  /*9c10*/  @!P0 BRA `(.L_x_97) ;  /* 0xfffffffc00f08947 */ /* 0x010fea000383ffff */
[----:B------:R-:W-:Y:S05]  /*9c20*/  BRA `(.L_x_96) ;  /* 0xffffffc000087947 */ /* 0x000fea000383ffff */
.L_x_105:
[----:B--2---:R2:W3:Y:S02]  /*9c30*/  SYNCS.PHASECHK.TRANS64.TRYWAIT P0, [R55+URZ+0x50], R0 ;  /* 0x00005000370075a7 */ /* 0x0044e400080011ff */
[----:B---3--:R-:W-:Y:S05]  /*9c40*/  @!P0 NANOSLEEP.SYNCS 0x989680 ;  /* 0x009896800000895d */ /* 0x008fea0003900000 */
[----:B------:R-:W3:Y:S02]  /*9c50*/  @!P0 SYNCS.PHASECHK.TRANS64 P0, [R55+URZ+0x50], R0 ;  /* 0x00005000370085a7 */ /* 0x000ee400080010ff */
[----:B---3--:R-:W-:Y:S05]  /*9c60*/  @!P0 BRA `(.L_x_105) ;  /* 0xfffffffc00f08947 */ /* 0x008fea000383ffff */
[----:B------:R-:W-:Y:S05]  /*9c70*/  BRA `(.L_x_104) ;  /* 0xffffffcc00007947 */ /* 0x000fea000383ffff */
.L_x_113:
[----:B--2---:R2:W3:Y:S02]  /*9c80*/  SYNCS.PHASECHK.TRANS64.TRYWAIT P0, [R73+URZ+0x50], R2 ;  /* 0x00005002490075a7 */ /* 0x0044e400080011ff */
[----:B---3--:R-:W-:Y:S05]  /*9c90*/  @!P0 NANOSLEEP.SYNCS 0x989680 ;  /* 0x009896800000895d */ /* 0x008fea0003900000 */
[----:B------:R-:W3:Y:S02]  /*9ca0*/  @!P0 SYNCS.PHASECHK.TRANS64 P0, [R73+URZ+0x50], R2 ;  /* 0x00005002490085a7 */ /* 0x000ee400080010ff */
[----:B---3--:R-:W-:Y:S05]  /*9cb0*/  @!P0 BRA `(.L_x_113) ;  /* 0xfffffffc00f08947 */ /* 0x008fea000383ffff */
[----:B------:R-:W-:Y:S05]  /*9cc0*/  BRA `(.L_x_112) ;  /* 0xffffffd8003c7947 */ /* 0x000fea000383ffff */
.L_x_121:
[----:B--2---:R2:W3:Y:S02]  /*9cd0*/  SYNCS.PHASECHK.TRANS64.TRYWAIT P0, [R76+URZ+0x50], R3 ;  /* 0x000050034c0075a7 */ /* 0x0044e400080011ff */
[----:B---3--:R-:W-:Y:S05]  /*9ce0*/  @!P0 NANOSLEEP.SYNCS 0x989680 ;  /* 0x009896800000895d */ /* 0x008fea0003900000 */
[----:B------:R-:W3:Y:S02]  /*9cf0*/  @!P0 SYNCS.PHASECHK.TRANS64 P0, [R76+URZ+0x50], R3 ;  /* 0x000050034c0085a7 */ /* 0x000ee400080010ff */
[----:B---3--:R-:W-:Y:S05]  /*9d00*/  @!P0 BRA `(.L_x_121) ;  /* 0xfffffffc00f08947 */ /* 0x008fea000383ffff */
[----:B------:R-:W-:Y:S05]  /*9d10*/  BRA `(.L_x_120) ;  /* 0xffffffe400847947 */ /* 0x000fea000383ffff */
        .weak           $__internal_0_$__cuda_sm10x_tcgen05_guardrail_trap_col_being_dealloced_not_returned_by_alloc
        .type           $__internal_0_$__cuda_sm10x_tcgen05_guardrail_trap_col_being_dealloced_not_returned_by_alloc,@function
        .size           $__internal_0_$__cuda_sm10x_tcgen05_guardrail_trap_col_being_dealloced_not_returned_by_alloc,($__internal_1_$__cuda_sm10x_tcgen05_guardrail_trap_phase_invalid_during_alloc - $__internal_0_$__cuda_sm10x_tcgen05_guardrail_trap_col_being_dealloced_not_returned_by_alloc)
$__internal_0_$__cuda_sm10x_tcgen05_guardrail_trap_col_being_dealloced_not_returned_by_alloc:
[----:B------:R-:W-:Y:S05]  /*9d20*/  BPT.TRAP 0x1 ;  /* 0x000000040000795c */ /* 0x000fea0000300000 */
[----:B------:R-:W-:-:S04]  /*9d30*/  HFMA2 R3, -RZ, RZ, 0, 0 ;  /* 0x00000000ff037431 */ /* 0x000fc800000001ff */
[----:B------:R-:W-:Y:S05]  /*9d40*/  RET.REL.NODEC R2 `(_ZN7cutlass13device_kernelINS_4gemm6kernel13GemmUniversalIN4cute5tupleIJiiiiEEENS1_10collective13CollectiveMmaINS1_35MainloopSm100TmaUmmaWarpSpecializedILi5ELi2ELi4ENS5_IJNS4_1CILi1EEESB_SB_EEEEENS5_IJNSA_ILi64EEENSA_ILi256EEENSA_ILi128EEEEEEaNS5_IJlSB_lEEEaSI_NS4_8TiledMMAINS4_8MMA_AtomIJNS4_15SM100_MMA_S8_SSIaaiLi64ELi256ELNS4_4UMMA5MajorE0ELSN_0ELNSM_8SaturateE0EEEEEENS4_6LayoutISC_NS5_IJNSA_ILi0EEESS_SS_EEEEENS5_IJNS4_10UnderscoreESV_SV_EEEEENS4_13SM90_TMA_LOADENS4_14ComposedLayoutINS4_7SwizzleILi3ELi4ELi3EEENS4_18smem_ptr_flag_bitsILi8EEENSR_INS5_IJNSA_ILi8EEESG_EEENS5_IJSG_SB_EEEEEEEvNS4_8identityESY_S18_vS19_EENS_8epilogue10collective18CollectiveEpilogueINS1B_23Sm100TmaWarpSpecializedILi4ELi2ELi32ELb0ELb0EEEJSH_NS5_IJNSR_ISE_SB_EES1G_EEEaSI_aSI_NS1B_6fusion15FusionCallbacksIS1F_NS1I_17LinearCombinationIaiaiLNS_15FloatRoundStyleE2EEESH_S1H_JEEENS4_5SM1004TMEM4LOAD26SM100_TMEM_LOAD_16dp32b32xESY_NSZ_INS10_ILi2ELi4ELi3EEES13_NSR_INS5_IJS14_SE_EEENS5_IJSE_SB_EEEEEEENS4_39AutoVectorizingCopyWithAssumedAlignmentILi128EEENS4_14SM90_TMA_STOREES1W_S1Y_S1Y_EEEvvEEEEvNT_6ParamsE) ;  /* 0xffffff6002ac7950 */ /* 0x000fea0003c3ffff */
        .weak           $__internal_1_$__cuda_sm10x_tcgen05_guardrail_trap_phase_invalid_during_alloc
        .type           $__internal_1_$__cuda_sm10x_tcgen05_guardrail_trap_phase_invalid_during_alloc,@function
        .size           $__internal_1_$__cuda_sm10x_tcgen05_guardrail_trap_phase_invalid_during_alloc,($__internal_2_$__cuda_sm10x_tcgen05_guardrail_trap_unallocated_columns_being_dealloced - $__internal_1_$__cuda_sm10x_tcgen05_guardrail_trap_phase_invalid_during_alloc)
$__internal_1_$__cuda_sm10x_tcgen05_guardrail_trap_phase_invalid_during_alloc:
[----:B------:R-:W-:Y:S05]  /*9d50*/  BPT.TRAP 0x1 ;  /* 0x000000040000795c */ /* 0x000fea0000300000 */
[----:B------:R-:W-:-:S04]  /*9d60*/  MOV R3, 0x0 ;  /* 0x0000000000037802 */ /* 0x000fc80000000f00 */
[----:B------:R-:W-:Y:S05]  /*9d70*/  RET.REL.NODEC R2 `(_ZN7cutlass13device_kernelINS_4gemm6kernel13GemmUniversalIN4cute5tupleIJiiiiEEENS1_10collective13CollectiveMmaINS1_35MainloopSm100TmaUmmaWarpSpecializedILi5ELi2ELi4ENS5_IJNS4_1CILi1EEESB_SB_EEEEENS5_IJNSA_ILi64EEENSA_ILi256EEENSA_ILi128EEEEEEaNS5_IJlSB_lEEEaSI_NS4_8TiledMMAINS4_8MMA_AtomIJNS4_15SM100_MMA_S8_SSIaaiLi64ELi256ELNS4_4UMMA5MajorE0ELSN_0ELNSM_8SaturateE0EEEEEENS4_6LayoutISC_NS5_IJNSA_ILi0EEESS_SS_EEEEENS5_IJNS4_10UnderscoreESV_SV_EEEEENS4_13SM90_TMA_LOADENS4_14ComposedLayoutINS4_7SwizzleILi3ELi4ELi3EEENS4_18smem_ptr_flag_bitsILi8EEENSR_INS5_IJNSA_ILi8EEESG_EEENS5_IJSG_SB_EEEEEEEvNS4_8identityESY_S18_vS19_EENS_8epilogue10collective18CollectiveEpilogueINS1B_23Sm100TmaWarpSpecializedILi4ELi2ELi32ELb0ELb0EEEJSH_NS5_IJNSR_ISE_SB_EES1G_EEEaSI_aSI_NS1B_6fusion15FusionCallbacksIS1F_NS1I_17LinearCombinationIaiaiLNS_15FloatRoundStyleE2EEESH_S1H_JEEENS4_5SM1004TMEM4LOAD26SM100_TMEM_LOAD_16dp32b32xESY_NSZ_INS10_ILi2ELi4ELi3EEES13_NSR_INS5_IJS14_SE_EEENS5_IJSE_SB_EEEEEEENS4_39AutoVectorizingCopyWithAssumedAlignmentILi128EEENS4_14SM90_TMA_STOREES1W_S1Y_S1Y_EEEvvEEEEvNT_6ParamsE) ;  /* 0xffffff6002a07950 */ /* 0x000fea0003c3ffff */
        .weak           $__internal_2_$__cuda_sm10x_tcgen05_guardrail_trap_unallocated_columns_being_dealloced
        .type           $__internal_2_$__cuda_sm10x_tcgen05_guardrail_trap_unallocated_columns_being_dealloced,@function
        .size           $__internal_2_$__cuda_sm10x_tcgen05_guardrail_trap_unallocated_columns_being_dealloced,(.L_x_173 - $__internal_2_$__cuda_sm10x_tcgen05_guardrail_trap_unallocated_columns_being_dealloced)
$__internal_2_$__cuda_sm10x_tcgen05_guardrail_trap_unallocated_columns_being_dealloced:
[----:B------:R-:W-:Y:S05]  /*9d80*/  BPT.TRAP 0x1 ;  /* 0x000000040000795c */ /* 0x000fea0000300000 */
[----:B------:R-:W-:-:S04]  /*9d90*/  HFMA2 R3, -RZ, RZ, 0, 0 ;  /* 0x00000000ff037431 */ /* 0x000fc800000001ff */
[----:B------:R-:W-:Y:S05]  /*9da0*/  RET.REL.NODEC R2 `(_ZN7cutlass13device_kernelINS_4gemm6kernel13GemmUniversalIN4cute5tupleIJiiiiEEENS1_10collective13CollectiveMmaINS1_35MainloopSm100TmaUmmaWarpSpecializedILi5ELi2ELi4ENS5_IJNS4_1CILi1EEESB_SB_EEEEENS5_IJNSA_ILi64EEENSA_ILi256EEENSA_ILi128EEEEEEaNS5_IJlSB_lEEEaSI_NS4_8TiledMMAINS4_8MMA_AtomIJNS4_15SM100_MMA_S8_SSIaaiLi64ELi256ELNS4_4UMMA5MajorE0ELSN_0ELNSM_8SaturateE0EEEEEENS4_6LayoutISC_NS5_IJNSA_ILi0EEESS_SS_EEEEENS5_IJNS4_10UnderscoreESV_SV_EEEEENS4_13SM90_TMA_LOADENS4_14ComposedLayoutINS4_7SwizzleILi3ELi4ELi3EEENS4_18smem_ptr_flag_bitsILi8EEENSR_INS5_IJNSA_ILi8EEESG_EEENS5_IJSG_SB_EEEEEEEvNS4_8identityESY_S18_vS19_EENS_8epilogue10collective18CollectiveEpilogueINS1B_23Sm100TmaWarpSpecializedILi4ELi2ELi32ELb0ELb0EEEJSH_NS5_IJNSR_ISE_SB_EES1G_EEEaSI_aSI_NS1B_6fusion15FusionCallbacksIS1F_NS1I_17LinearCombinationIaiaiLNS_15FloatRoundStyleE2EEESH_S1H_JEEENS4_5SM1004TMEM4LOAD26SM100_TMEM_LOAD_16dp32b32xESY_NSZ_INS10_ILi2ELi4ELi3EEES13_NSR_INS5_IJS14_SE_EEENS5_IJSE_SB_EEEEEEENS4_39AutoVectorizingCopyWithAssumedAlignmentILi128EEENS4_14SM90_TMA_STOREES1W_S1Y_S1Y_EEEvvEEEEvNT_6ParamsE) ;  /* 0xffffff6002947950 */ /* 0x000fea0003c3ffff */
.L_x_172:
[----:B------:R-:W-:-:S00]  /*9db0*/  BRA `(.L_x_172) ;  /* 0xfffffffc00fc7947 */ /* 0x000fc0000383ffff */
[----:B------:R-:W-:-:S00]  /*9dc0*/  NOP ;  /* 0x0000000000007918 */ /* 0x000fc00000000000 */
        /* <DEDUP_REMOVED lines=11> */
.L_x_173:


//--------------------- .nv.global.init           --------------------------
	.section	.nv.global.init,"aw",@progbits
.nv.global.init:
	.type		$str$27,@object
	.size		$str$27,($str$28 - $str$27)
$str$27:
        /*0000*/ 	.byte	0x28, 0x61, 0x64, 0x64, 0x72, 0x65, 0x73, 0x73, 0x20, 0x26, 0x20, 0x6d, 0x61, 0x73, 0x6b, 0x29
        /*0010*/ 	.byte	0x20, 0x3d, 0x3d, 0x20, 0x30, 0x00
	.type		$str$28,@object
	.size		$str$28,($str$26 - $str$28)
$str$28:
        /*0016*/ 	.byte	0x2f, 0x74, 0x6d, 0x70, 0x2f, 0x63, 0x75, 0x74, 0x6c, 0x61, 0x73, 0x73, 0x5f, 0x73, 0x77, 0x65
        /*0026*/ 	.byte	0x65, 0x70, 0x5f, 0x73, 0x72, 0x63, 0x2f, 0x69, 0x6e, 0x63, 0x6c, 0x75, 0x64, 0x65, 0x2f, 0x63
        /*0036*/ 	.byte	0x75, 0x74, 0x65, 0x2f, 0x70, 0x6f, 0x69, 0x6e, 0x74, 0x65, 0x72, 0x5f, 0x66, 0x6c, 0x61, 0x67
        /*0046*/ 	.byte	0x67, 0x65, 0x64, 0x2e, 0x68, 0x70, 0x70, 0x00
	.type		$str$26,@object
	.size		$str$26,($str$25 - $str$26)
$str$26:
        /*004e*/ 	.byte	0x2f, 0x74, 0x6d, 0x70, 0x2f, 0x63, 0x75, 0x74, 0x6c, 0x61, 0x73, 0x73, 0x5f, 0x73, 0x77, 0x65
        /*005e*/ 	.byte	0x65, 0x70, 0x5f, 0x73, 0x72, 0x63, 0x2f, 0x69, 0x6e, 0x63, 0x6c, 0x75, 0x64, 0x65, 0x2f, 0x63
        /*006e*/ 	.byte	0x75, 0x74, 0x65, 0x2f, 0x61, 0x74, 0x6f, 0x6d, 0x2f, 0x63, 0x6f, 0x70, 0x79, 0x5f, 0x74, 0x72
        /*007e*/ 	.byte	0x61, 0x69, 0x74, 0x73, 0x5f, 0x73, 0x6d, 0x31, 0x30, 0x30, 0x2e, 0x68, 0x70, 0x70, 0x00
	.type		$str$25,@object
	.size		$str$25,(__unnamed_1 - $str$25)
$str$25:
        /*008d*/ 	.byte	0x28, 0x28, 0x75, 0x69, 0x6e, 0x74, 0x33, 0x32, 0x5f, 0x74, 0x28, 0x74, 0x68, 0x72, 0x65, 0x61
        /*009d*/ 	.byte	0x64, 0x49, 0x64, 0x78, 0x2e, 0x78, 0x29, 0x20, 0x2f, 0x20, 0x33, 0x32, 0x29, 0x20, 0x25, 0x20
        /*00ad*/ 	.byte	0x34, 0x29, 0x20, 0x3d, 0x3d, 0x20, 0x28, 0x28, 0x28, 0x74, 0x6d, 0x65, 0x6d, 0x5f, 0x61, 0x64
        /*00bd*/ 	.byte	0x64, 0x72, 0x20, 0x3e, 0x3e, 0x20, 0x31, 0x36, 0x29, 0x20, 0x2f, 0x20, 0x33, 0x32, 0x29, 0x20
        /*00cd*/ 	.byte	0x25, 0x20, 0x34, 0x29, 0x00
	.type		__unnamed_1,@object
	.size		__unnamed_1,(__unnamed_2 - __unnamed_1)
__unnamed_1:
        /*00d2*/ 	.byte	0x61, 0x75, 0x74, 0x6f, 0x20, 0x63, 0x75, 0x74, 0x65, 0x3a, 0x3a, 0x61, 0x73, 0x5f, 0x70, 0x6f
        /* <DEDUP_REMOVED lines=24> */
        /*0262*/ 	.byte	0x00
	.type		__unnamed_2,@object
	.size		__unnamed_2,(__unnamed_3 - __unnamed_2)
__unnamed_2:
        /* <DEDUP_REMOVED lines=26> */
	.type		__unnamed_3,@object
	.size		__unnamed_3,(.L_3 - __unnamed_3)
__unnamed_3:
        /* <DEDUP_REMOVED lines=41> */
.L_3:


//--------------------- .nv.shared._ZN7cutlass13device_kernelINS_4gemm6kernel13GemmUniversalIN4cute5tupleIJiiiiEEENS1_10collective13CollectiveMmaINS1_35MainloopSm100TmaUmmaWarpSpecializedILi5ELi2ELi4ENS5_IJNS4_1CILi1EEESB_SB_EEEEENS5_IJNSA_ILi64EEENSA_ILi256EEENSA_ILi128EEEEEEaNS5_IJlSB_lEEEaSI_NS4_8TiledMMAINS4_8MMA_AtomIJNS4_15SM100_MMA_S8_SSIaaiLi64ELi256ELNS4_4UMMA5MajorE0ELSN_0ELNSM_8SaturateE0EEEEEENS4_6LayoutISC_NS5_IJNSA_ILi0EEESS_SS_EEEEENS5_IJNS4_10UnderscoreESV_SV_EEEEENS4_13SM90_TMA_LOADENS4_14ComposedLayoutINS4_7SwizzleILi3ELi4ELi3EEENS4_18smem_ptr_flag_bitsILi8EEENSR_INS5_IJNSA_ILi8EEESG_EEENS5_IJSG_SB_EEEEEEEvNS4_8identityESY_S18_vS19_EENS_8epilogue10collective18CollectiveEpilogueINS1B_23Sm100TmaWarpSpecializedILi4ELi2ELi32ELb0ELb0EEEJSH_NS5_IJNSR_ISE_SB_EES1G_EEEaSI_aSI_NS1B_6fusion15FusionCallbacksIS1F_NS1I_17LinearCombinationIaiaiLNS_15FloatRoundStyleE2EEESH_S1H_JEEENS4_5SM1004TMEM4LOAD26SM100_TMEM_LOAD_16dp32b32xESY_NSZ_INS10_ILi2ELi4ELi3EEES13_NSR_INS5_IJS14_SE_EEENS5_IJSE_SB_EEEEEEENS4_39AutoVectorizingCopyWithAssumedAlignmentILi128EEENS4_14SM90_TMA_STOREES1W_S1Y_S1Y_EEEvvEEEEvNT_6ParamsE --------------------------
	.section	.nv.shared._ZN7cutlass13device_kernelINS_4gemm6kernel13GemmUniversalIN4cute5tupleIJiiiiEEENS1_10collective13CollectiveMmaINS1_35MainloopSm100TmaUmmaWarpSpecializedILi5ELi2ELi4ENS5_IJNS4_1CILi1EEESB_SB_EEEEENS5_IJNSA_ILi64EEENSA_ILi256EEENSA_ILi128EEEEEEaNS5_IJlSB_lEEEaSI_NS4_8TiledMMAINS4_8MMA_AtomIJNS4_15SM100_MMA_S8_SSIaaiLi64ELi256ELNS4_4UMMA5MajorE0ELSN_0ELNSM_8SaturateE0EEEEEENS4_6LayoutISC_NS5_IJNSA_ILi0EEESS_SS_EEEEENS5_IJNS4_10UnderscoreESV_SV_EEEEENS4_13SM90_TMA_LOADENS4_14ComposedLayoutINS4_7SwizzleILi3ELi4ELi3EEENS4_18smem_ptr_flag_bitsILi8EEENSR_INS5_IJNSA_ILi8EEESG_EEENS5_IJSG_SB_EEEEEEEvNS4_8identityESY_S18_vS19_EENS_8epilogue10collective18CollectiveEpilogueINS1B_23Sm100TmaWarpSpecializedILi4ELi2ELi32ELb0ELb0EEEJSH_NS5_IJNSR_ISE_SB_EES1G_EEEaSI_aSI_NS1B_6fusion15FusionCallbacksIS1F_NS1I_17LinearCombinationIaiaiLNS_15FloatRoundStyleE2EEESH_S1H_JEEENS4_5SM1004TMEM4LOAD26SM100_TMEM_LOAD_16dp32b32xESY_NSZ_INS10_ILi2ELi4ELi3EEES13_NSR_INS5_IJS14_SE_EEENS5_IJSE_SB_EEEEEEENS4_39AutoVectorizingCopyWithAssumedAlignmentILi128EEENS4_14SM90_TMA_STOREES1W_S1Y_S1Y_EEEvvEEEEvNT_6ParamsE,"aw",@nobits
	.sectionflags	@""
	.align	16
	.zero		1024


//--------------------- .nv.shared.reserved.0     --------------------------
	.section	.nv.shared.reserved.0,"aw",@nobits
	.weak		__nv_reservedSMEM_offset_0_alias
	.size		__nv_reservedSMEM_offset_0_alias, 0, 64
	.other		__nv_reservedSMEM_offset_0_alias,@"STO_CUDA_RESERVED_SHARED STV_DEFAULT"
__nv_reservedSMEM_offset_0_alias:
	.zero		0
.nv.shared.reserved.0:
	.zero		64
	.weak		__nv_reservedSMEM_tcgen05_partition
	.type		__nv_reservedSMEM_tcgen05_partition,@object
	.size		__nv_reservedSMEM_tcgen05_partition,(.L_0 - __nv_reservedSMEM_tcgen05_partition)
__nv_reservedSMEM_tcgen05_partition:
	.zero		32
.L_0:


//--------------------- .nv.global                --------------------------
	.section	.nv.global,"aw",@nobits
.nv.global:
	.type		_ZN40_INTERNAL_daf394d8_4_k_cu_5c427e49_312274cute1_E,@object
	.size		_ZN40_INTERNAL_daf394d8_4_k_cu_5c427e49_312274cute1_E,(_ZN40_INTERNAL_daf394d8_4_k_cu_5c427e49_312274cuda3std3__45__cpo6cbeginE - _ZN40_INTERNAL_daf394d8_4_k_cu_5c427e49_312274cute1_E)
_ZN40_INTERNAL_daf394d8_4_k_cu_5c427e49_312274cute1_E:
	.zero		1
	.type		_ZN40_INTERNAL_daf394d8_4_k_cu_5c427e49_312274cuda3std3__45__cpo6cbeginE,@object
	.size		_ZN40_INTERNAL_daf394d8_4_k_cu_5c427e49_312274cuda3std3__45__cpo6cbeginE,(_ZN40_INTERNAL_daf394d8_4_k_cu_5c427e49_312274cuda3std3__48in_placeE - _ZN40_INTERNAL_daf394d8_4_k_cu_5c427e49_312274cuda3std3__45__cpo6cbeginE)
_ZN40_INTERNAL_daf394d8_4_k_cu_5c427e49_312274cuda3std3__45__cpo6cbeginE:
	.zero		1
	.type		_ZN40_INTERNAL_daf394d8_4_k_cu_5c427e49_312274cuda3std3__48in_placeE,@object
	.size		_ZN40_INTERNAL_daf394d8_4_k_cu_5c427e49_312274cuda3std3__48in_placeE,(_ZN40_INTERNAL_daf394d8_4_k_cu_5c427e49_312274cuda3std6ranges3__45__cpo9iter_moveE - _ZN40_INTERNAL_daf394d8_4_k_cu_5c427e49_312274cuda3std3__48in_placeE)
_ZN40_INTERNAL_daf394d8_4_k_cu_5c427e49_312274cuda3std3__48in_placeE:
	.zero		1
	.type		_ZN40_INTERNAL_daf394d8_4_k_cu_5c427e49_312274cuda3std6ranges3__45__cpo9iter_moveE,@object
	.size		_ZN40_INTERNAL_daf394d8_4_k_cu_5c427e49_312274cuda3std6ranges3__45__cpo9iter_moveE,(_ZN40_INTERNAL_daf394d8_4_k_cu_5c427e49_312274cuda3std3__45__cpo5beginE - _ZN40_INTERNAL_daf394d8_4_k_cu_5c427e49_312274cuda3std6ranges3__45__cpo9iter_moveE)
_ZN40_INTERNAL_daf394d8_4_k_cu_5c427e49_312274cuda3std6ranges3__45__cpo9iter_moveE:
	.zero		1
	.type		_ZN40_INTERNAL_daf394d8_4_k_cu_5c427e49_312274cuda3std3__45__cpo5beginE,@object
	.size		_ZN40_INTERNAL_daf394d8_4_k_cu_5c427e49_312274cuda3std3__45__cpo5beginE,(_ZN40_INTERNAL_daf394d8_4_k_cu_5c427e49_312274cuda3std3__442_GLOBAL__N__daf394d8_4_k_cu_5c427e49_312276ignoreE - _ZN40_INTERNAL_daf394d8_4_k_cu_5c427e49_312274cuda3std3__45__cpo5beginE)
_ZN40_INTERNAL_daf394d8_4_k_cu_5c427e49_312274cuda3std3__45__cpo5beginE:
	.zero		1
	.type		_ZN40_INTERNAL_daf394d8_4_k_cu_5c427e49_312274cuda3std3__442_GLOBAL__N__daf394d8_4_k_cu_5c427e49_312276ignoreE,@object
	.size		_ZN40_INTERNAL_daf394d8_4_k_cu_5c427e49_312274cuda3std3__442_GLOBAL__N__daf394d8_4_k_cu_5c427e49_312276ignoreE,(_ZN40_INTERNAL_daf394d8_4_k_cu_5c427e49_312274cute7productE - _ZN40_INTERNAL_daf394d8_4_k_cu_5c427e49_312274cuda3std3__442_GLOBAL__N__daf394d8_4_k_cu_5c427e49_312276ignoreE)
_ZN40_INTERNAL_daf394d8_4_k_cu_5c427e49_312274cuda3std3__442_GLOBAL__N__daf394d8_4_k_cu_5c427e49_312276ignoreE:
	.zero		1
	.type		_ZN40_INTERNAL_daf394d8_4_k_cu_5c427e49_312274cute7productE,@object
	.size		_ZN40_INTERNAL_daf394d8_4_k_cu_5c427e49_312274cute7productE,(_ZN40_INTERNAL_daf394d8_4_k_cu_5c427e49_312274cuda3std3__45__cpo3endE - _ZN40_INTERNAL_daf394d8_4_k_cu_5c427e49_312274cute7productE)
_ZN40_INTERNAL_daf394d8_4_k_cu_5c427e49_312274cute7productE:
	.zero		1
	.type		_ZN40_INTERNAL_daf394d8_4_k_cu_5c427e49_312274cuda3std3__45__cpo3endE,@object
	.size		_ZN40_INTERNAL_daf394d8_4_k_cu_5c427e49_312274cuda3std3__45__cpo3endE,(_ZN40_INTERNAL_daf394d8_4_k_cu_5c427e49_312274cuda3std3__419piecewise_constructE - _ZN40_INTERNAL_daf394d8_4_k_cu_5c427e49_312274cuda3std3__45__cpo3endE)
_ZN40_INTERNAL_daf394d8_4_k_cu_5c427e49_312274cuda3std3__45__cpo3endE:
	.zero		1
	.type		_ZN40_INTERNAL_daf394d8_4_k_cu_5c427e49_312274cuda3std3__419piecewise_constructE,@object
	.size		_ZN40_INTERNAL_daf394d8_4_k_cu_5c427e49_312274cuda3std3__419piecewise_constructE,(_ZN40_INTERNAL_daf394d8_4_k_cu_5c427e49_312274cuda3std3__45__cpo4cendE - _ZN40_INTERNAL_daf394d8_4_k_cu_5c427e49_312274cuda3std3__419piecewise_constructE)
_ZN40_INTERNAL_daf394d8_4_k_cu_5c427e49_312274cuda3std3__419piecewise_constructE:
	.zero		1
	.type		_ZN40_INTERNAL_daf394d8_4_k_cu_5c427e49_312274cuda3std3__45__cpo4cendE,@object
	.size		_ZN40_INTERNAL_daf394d8_4_k_cu_5c427e49_312274cuda3std3__45__cpo4cendE,(_ZN40_INTERNAL_daf394d8_4_k_cu_5c427e49_312274cuda3std6ranges3__45__cpo4swapE - _ZN40_INTERNAL_daf394d8_4_k_cu_5c427e49_312274cuda3std3__45__cpo4cendE)
_ZN40_INTERNAL_daf394d8_4_k_cu_5c427e49_312274cuda3std3__45__cpo4cendE:
	.zero		1
	.type		_ZN40_INTERNAL_daf394d8_4_k_cu_5c427e49_312274cuda3std6ranges3__45__cpo4swapE,@object
	.size		_ZN40_INTERNAL_daf394d8_4_k_cu_5c427e49_312274cuda3std6ranges3__45__cpo4swapE,(.L_11 - _ZN40_INTERNAL_daf394d8_4_k_cu_5c427e49_312274cuda3std6ranges3__45__cpo4swapE)
_ZN40_INTERNAL_daf394d8_4_k_cu_5c427e49_312274cuda3std6ranges3__45__cpo4swapE:
	.zero		1
.L_11:


//--------------------- .nv.constant0._ZN7cutlass13device_kernelINS_4gemm6kernel13GemmUniversalIN4cute5tupleIJiiiiEEENS1_10collective13CollectiveMmaINS1_35MainloopSm100TmaUmmaWarpSpecializedILi5ELi2ELi4ENS5_IJNS4_1CILi1EEESB_SB_EEEEENS5_IJNSA_ILi64EEENSA_ILi256EEENSA_ILi128EEEEEEaNS5_IJlSB_lEEEaSI_NS4_8TiledMMAINS4_8MMA_AtomIJNS4_15SM100_MMA_S8_SSIaaiLi64ELi256ELNS4_4UMMA5MajorE0ELSN_0ELNSM_8SaturateE0EEEEEENS4_6LayoutISC_NS5_IJNSA_ILi0EEESS_SS_EEEEENS5_IJNS4_10UnderscoreESV_SV_EEEEENS4_13SM90_TMA_LOADENS4_14ComposedLayoutINS4_7SwizzleILi3ELi4ELi3EEENS4_18smem_ptr_flag_bitsILi8EEENSR_INS5_IJNSA_ILi8EEESG_EEENS5_IJSG_SB_EEEEEEEvNS4_8identityESY_S18_vS19_EENS_8epilogue10collective18CollectiveEpilogueINS1B_23Sm100TmaWarpSpecializedILi4ELi2ELi32ELb0ELb0EEEJSH_NS5_IJNSR_ISE_SB_EES1G_EEEaSI_aSI_NS1B_6fusion15FusionCallbacksIS1F_NS1I_17LinearCombinationIaiaiLNS_15FloatRoundStyleE2EEESH_S1H_JEEENS4_5SM1004TMEM4LOAD26SM100_TMEM_LOAD_16dp32b32xESY_NSZ_INS10_ILi2ELi4ELi3EEES13_NSR_INS5_IJS14_SE_EEENS5_IJSE_SB_EEEEEEENS4_39AutoVectorizingCopyWithAssumedAlignmentILi128EEENS4_14SM90_TMA_STOREES1W_S1Y_S1Y_EEEvvEEEEvNT_6ParamsE --------------------------
	.section	.nv.constant0._ZN7cutlass13device_kernelINS_4gemm6kernel13GemmUniversalIN4cute5tupleIJiiiiEEENS1_10collective13CollectiveMmaINS1_35MainloopSm100TmaUmmaWarpSpecializedILi5ELi2ELi4ENS5_IJNS4_1CILi1EEESB_SB_EEEEENS5_IJNSA_ILi64EEENSA_ILi256EEENSA_ILi128EEEEEEaNS5_IJlSB_lEEEaSI_NS4_8TiledMMAINS4_8MMA_AtomIJNS4_15SM100_MMA_S8_SSIaaiLi64ELi256ELNS4_4UMMA5MajorE0ELSN_0ELNSM_8SaturateE0EEEEEENS4_6LayoutISC_NS5_IJNSA_ILi0EEESS_SS_EEEEENS5_IJNS4_10UnderscoreESV_SV_EEEEENS4_13SM90_TMA_LOADENS4_14ComposedLayoutINS4_7SwizzleILi3ELi4ELi3EEENS4_18smem_ptr_flag_bitsILi8EEENSR_INS5_IJNSA_ILi8EEESG_EEENS5_IJSG_SB_EEEEEEEvNS4_8identityESY_S18_vS19_EENS_8epilogue10collective18CollectiveEpilogueINS1B_23Sm100TmaWarpSpecializedILi4ELi2ELi32ELb0ELb0EEEJSH_NS5_IJNSR_ISE_SB_EES1G_EEEaSI_aSI_NS1B_6fusion15FusionCallbacksIS1F_NS1I_17LinearCombinationIaiaiLNS_15FloatRoundStyleE2EEESH_S1H_JEEENS4_5SM1004TMEM4LOAD26SM100_TMEM_LOAD_16dp32b32xESY_NSZ_INS10_ILi2ELi4ELi3EEES13_NSR_INS5_IJS14_SE_EEENS5_IJSE_SB_EEEEEEENS4_39AutoVectorizingCopyWithAssumedAlignmentILi128EEENS4_14SM90_TMA_STOREES1W_S1Y_S1Y_EEEvvEEEEvNT_6ParamsE,"a",@progbits
	.sectionflags	@""
	.align	4
.nv.constant0._ZN7cutlass13device_kernelINS_4gemm6kernel13GemmUniversalIN4cute5tupleIJiiiiEEENS1_10collective13CollectiveMmaINS1_35MainloopSm100TmaUmmaWarpSpecializedILi5ELi2ELi4ENS5_IJNS4_1CILi1EEESB_SB_EEEEENS5_IJNSA_ILi64EEENSA_ILi256EEENSA_ILi128EEEEEEaNS5_IJlSB_lEEEaSI_NS4_8TiledMMAINS4_8MMA_AtomIJNS4_15SM100_MMA_S8_SSIaaiLi64ELi256ELNS4_4UMMA5MajorE0ELSN_0ELNSM_8SaturateE0EEEEEENS4_6LayoutISC_NS5_IJNSA_ILi0EEESS_SS_EEEEENS5_IJNS4_10UnderscoreESV_SV_EEEEENS4_13SM90_TMA_LOADENS4_14ComposedLayoutINS4_7SwizzleILi3ELi4ELi3EEENS4_18smem_ptr_flag_bitsILi8EEENSR_INS5_IJNSA_ILi8EEESG_EEENS5_IJSG_SB_EEEEEEEvNS4_8identityESY_S18_vS19_EENS_8epilogue10collective18CollectiveEpilogueINS1B_23Sm100TmaWarpSpecializedILi4ELi2ELi32ELb0ELb0EEEJSH_NS5_IJNSR_ISE_SB_EES1G_EEEaSI_aSI_NS1B_6fusion15FusionCallbacksIS1F_NS1I_17LinearCombinationIaiaiLNS_15FloatRoundStyleE2EEESH_S1H_JEEENS4_5SM1004TMEM4LOAD26SM100_TMEM_LOAD_16dp32b32xESY_NSZ_INS10_ILi2ELi4ELi3EEES13_NSR_INS5_IJS14_SE_EEENS5_IJSE_SB_EEEEEEENS4_39AutoVectorizingCopyWithAssumedAlignmentILi128EEENS4_14SM90_TMA_STOREES1W_S1Y_S1Y_EEEvvEEEEvNT_6ParamsE:
	.zero		2944


//--------------------- SYMBOLS --------------------------

	.type		.nv.reservedSmem.offset0,@object
	.size		.nv.reservedSmem.offset0,0x4
	.type		.nv.reservedSmem.cap,@object
	.size		.nv.reservedSmem.cap,0x4
	.type		__assertfail,@function
